//
// Generated by NVIDIA NVVM Compiler
//
// Compiler Build ID: CL-36424714
// Cuda compilation tools, release 13.0, V13.0.88
// Based on NVVM 20.0.0
//

.version 9.0
.target sm_100
.address_size 64

	// .globl	_Z32nppiFilterBox_8u_C1R_kernel_implPKhiPhiiiiiii

.visible .entry _Z32nppiFilterBox_8u_C1R_kernel_implPKhiPhiiiiiii(
	.param .u64 .ptr .align 1 _Z32nppiFilterBox_8u_C1R_kernel_implPKhiPhiiiiiii_param_0,
	.param .u32 _Z32nppiFilterBox_8u_C1R_kernel_implPKhiPhiiiiiii_param_1,
	.param .u64 .ptr .align 1 _Z32nppiFilterBox_8u_C1R_kernel_implPKhiPhiiiiiii_param_2,
	.param .u32 _Z32nppiFilterBox_8u_C1R_kernel_implPKhiPhiiiiiii_param_3,
	.param .u32 _Z32nppiFilterBox_8u_C1R_kernel_implPKhiPhiiiiiii_param_4,
	.param .u32 _Z32nppiFilterBox_8u_C1R_kernel_implPKhiPhiiiiiii_param_5,
	.param .u32 _Z32nppiFilterBox_8u_C1R_kernel_implPKhiPhiiiiiii_param_6,
	.param .u32 _Z32nppiFilterBox_8u_C1R_kernel_implPKhiPhiiiiiii_param_7,
	.param .u32 _Z32nppiFilterBox_8u_C1R_kernel_implPKhiPhiiiiiii_param_8,
	.param .u32 _Z32nppiFilterBox_8u_C1R_kernel_implPKhiPhiiiiiii_param_9
)
{
	.reg .pred 	%p<17>;
	.reg .b16 	%rs<5>;
	.reg .b32 	%r<152>;
	.reg .b64 	%rd<26>;

	ld.param.u64 	%rd9, [_Z32nppiFilterBox_8u_C1R_kernel_implPKhiPhiiiiiii_param_0];
	ld.param.u32 	%r46, [_Z32nppiFilterBox_8u_C1R_kernel_implPKhiPhiiiiiii_param_1];
	ld.param.u64 	%rd8, [_Z32nppiFilterBox_8u_C1R_kernel_implPKhiPhiiiiiii_param_2];
	ld.param.u32 	%r47, [_Z32nppiFilterBox_8u_C1R_kernel_implPKhiPhiiiiiii_param_3];
	ld.param.u32 	%r48, [_Z32nppiFilterBox_8u_C1R_kernel_implPKhiPhiiiiiii_param_4];
	ld.param.u32 	%r54, [_Z32nppiFilterBox_8u_C1R_kernel_implPKhiPhiiiiiii_param_5];
	ld.param.u32 	%r50, [_Z32nppiFilterBox_8u_C1R_kernel_implPKhiPhiiiiiii_param_6];
	ld.param.u32 	%r51, [_Z32nppiFilterBox_8u_C1R_kernel_implPKhiPhiiiiiii_param_7];
	ld.param.u32 	%r52, [_Z32nppiFilterBox_8u_C1R_kernel_implPKhiPhiiiiiii_param_8];
	ld.param.u32 	%r53, [_Z32nppiFilterBox_8u_C1R_kernel_implPKhiPhiiiiiii_param_9];
	cvta.to.global.u64 	%rd1, %rd9;
	mov.u32 	%r55, %ctaid.x;
	mov.u32 	%r56, %ntid.x;
	mov.u32 	%r57, %tid.x;
	mad.lo.s32 	%r1, %r55, %r56, %r57;
	mov.u32 	%r58, %ctaid.y;
	mov.u32 	%r59, %ntid.y;
	mov.u32 	%r60, %tid.y;
	mad.lo.s32 	%r61, %r58, %r59, %r60;
	setp.ge.s32 	%p1, %r1, %r48;
	setp.ge.s32 	%p2, %r61, %r54;
	or.pred  	%p3, %p1, %p2;
	@%p3 bra 	$L__BB0_21;
	sub.s32 	%r63, %r1, %r52;
	sub.s32 	%r64, %r61, %r53;
	add.s32 	%r65, %r63, %r50;
	add.s32 	%r66, %r64, %r51;
	max.s32 	%r3, %r63, 0;
	max.s32 	%r133, %r64, 0;
	min.s32 	%r5, %r65, %r48;
	min.s32 	%r6, %r66, %r54;
	setp.ge.s32 	%p4, %r133, %r6;
	mov.b32 	%r148, 0;
	mov.u32 	%r149, %r148;
	@%p4 bra 	$L__BB0_18;
	sub.s32 	%r7, %r5, %r3;
	and.b32  	%r8, %r7, 15;
	add.s32 	%r9, %r8, -1;
	and.b32  	%r10, %r7, 7;
	add.s32 	%r11, %r10, -1;
	and.b32  	%r12, %r7, 3;
	and.b32  	%r68, %r7, -16;
	neg.s32 	%r13, %r68;
	cvt.u64.u32 	%rd10, %r3;
	add.s64 	%rd11, %rd10, %rd1;
	add.s64 	%rd2, %rd11, 7;
	mov.b32 	%r149, 0;
	mov.u32 	%r148, %r149;
$L__BB0_3:
	setp.ge.s32 	%p5, %r3, %r5;
	mul.lo.s32 	%r69, %r133, %r46;
	cvt.s64.s32 	%rd3, %r69;
	@%p5 bra 	$L__BB0_17;
	sub.s32 	%r71, %r3, %r5;
	setp.gt.u32 	%p6, %r71, -16;
	mov.u32 	%r140, %r3;
	@%p6 bra 	$L__BB0_7;
	add.s64 	%rd25, %rd2, %rd3;
	mov.u32 	%r136, %r13;
	mov.u32 	%r140, %r3;
$L__BB0_6:
	.pragma "nounroll";
	ld.global.u8 	%r72, [%rd25+-7];
	add.s32 	%r73, %r148, %r72;
	ld.global.u8 	%r74, [%rd25+-6];
	add.s32 	%r75, %r73, %r74;
	ld.global.u8 	%r76, [%rd25+-5];
	add.s32 	%r77, %r75, %r76;
	ld.global.u8 	%r78, [%rd25+-4];
	add.s32 	%r79, %r77, %r78;
	ld.global.u8 	%r80, [%rd25+-3];
	add.s32 	%r81, %r79, %r80;
	ld.global.u8 	%r82, [%rd25+-2];
	add.s32 	%r83, %r81, %r82;
	ld.global.u8 	%r84, [%rd25+-1];
	add.s32 	%r85, %r83, %r84;
	ld.global.u8 	%r86, [%rd25];
	add.s32 	%r87, %r85, %r86;
	ld.global.u8 	%r88, [%rd25+1];
	add.s32 	%r89, %r87, %r88;
	ld.global.u8 	%r90, [%rd25+2];
	add.s32 	%r91, %r89, %r90;
	ld.global.u8 	%r92, [%rd25+3];
	add.s32 	%r93, %r91, %r92;
	ld.global.u8 	%r94, [%rd25+4];
	add.s32 	%r95, %r93, %r94;
	ld.global.u8 	%r96, [%rd25+5];
	add.s32 	%r97, %r95, %r96;
	ld.global.u8 	%r98, [%rd25+6];
	add.s32 	%r99, %r97, %r98;
	ld.global.u8 	%r100, [%rd25+7];
	add.s32 	%r101, %r99, %r100;
	ld.global.u8 	%r102, [%rd25+8];
	add.s32 	%r148, %r101, %r102;
	add.s32 	%r140, %r140, 16;
	add.s32 	%r136, %r136, 16;
	add.s64 	%rd25, %rd25, 16;
	setp.ne.s32 	%p7, %r136, 0;
	@%p7 bra 	$L__BB0_6;
$L__BB0_7:
	add.s32 	%r149, %r7, %r149;
	setp.eq.s32 	%p8, %r8, 0;
	@%p8 bra 	$L__BB0_17;
	setp.lt.u32 	%p9, %r9, 7;
	@%p9 bra 	$L__BB0_10;
	cvt.u64.u32 	%rd12, %r140;
	add.s64 	%rd13, %rd12, %rd3;
	add.s64 	%rd14, %rd1, %rd13;
	ld.global.u8 	%r104, [%rd14];
	add.s32 	%r105, %r148, %r104;
	ld.global.u8 	%r106, [%rd14+1];
	add.s32 	%r107, %r105, %r106;
	ld.global.u8 	%r108, [%rd14+2];
	add.s32 	%r109, %r107, %r108;
	ld.global.u8 	%r110, [%rd14+3];
	add.s32 	%r111, %r109, %r110;
	ld.global.u8 	%r112, [%rd14+4];
	add.s32 	%r113, %r111, %r112;
	ld.global.u8 	%r114, [%rd14+5];
	add.s32 	%r115, %r113, %r114;
	ld.global.u8 	%r116, [%rd14+6];
	add.s32 	%r117, %r115, %r116;
	ld.global.u8 	%r118, [%rd14+7];
	add.s32 	%r148, %r117, %r118;
	add.s32 	%r140, %r140, 8;
$L__BB0_10:
	setp.eq.s32 	%p10, %r10, 0;
	@%p10 bra 	$L__BB0_17;
	setp.lt.u32 	%p11, %r11, 3;
	@%p11 bra 	$L__BB0_13;
	cvt.u64.u32 	%rd15, %r140;
	add.s64 	%rd16, %rd15, %rd3;
	add.s64 	%rd17, %rd1, %rd16;
	ld.global.u8 	%r120, [%rd17];
	add.s32 	%r121, %r148, %r120;
	ld.global.u8 	%r122, [%rd17+1];
	add.s32 	%r123, %r121, %r122;
	ld.global.u8 	%r124, [%rd17+2];
	add.s32 	%r125, %r123, %r124;
	ld.global.u8 	%r126, [%rd17+3];
	add.s32 	%r148, %r125, %r126;
	add.s32 	%r140, %r140, 4;
$L__BB0_13:
	setp.eq.s32 	%p12, %r12, 0;
	@%p12 bra 	$L__BB0_17;
	setp.eq.s32 	%p13, %r12, 1;
	cvt.u64.u32 	%rd18, %r140;
	add.s64 	%rd19, %rd18, %rd3;
	add.s64 	%rd7, %rd1, %rd19;
	ld.global.u8 	%r127, [%rd7];
	add.s32 	%r148, %r148, %r127;
	@%p13 bra 	$L__BB0_17;
	setp.eq.s32 	%p14, %r12, 2;
	ld.global.u8 	%r128, [%rd7+1];
	add.s32 	%r148, %r148, %r128;
	@%p14 bra 	$L__BB0_17;
	ld.global.u8 	%r129, [%rd7+2];
	add.s32 	%r148, %r148, %r129;
$L__BB0_17:
	add.s32 	%r133, %r133, 1;
	setp.ne.s32 	%p15, %r133, %r6;
	@%p15 bra 	$L__BB0_3;
$L__BB0_18:
	mul.lo.s32 	%r45, %r47, %r61;
	setp.lt.s32 	%p16, %r149, 1;
	mov.b16 	%rs4, 0;
	@%p16 bra 	$L__BB0_20;
	shr.u32 	%r130, %r149, 1;
	add.s32 	%r131, %r130, %r148;
	div.s32 	%r132, %r131, %r149;
	cvt.u16.u32 	%rs4, %r132;
$L__BB0_20:
	cvt.s64.s32 	%rd20, %r1;
	cvt.s64.s32 	%rd21, %r45;
	add.s64 	%rd22, %rd21, %rd20;
	cvta.to.global.u64 	%rd23, %rd8;
	add.s64 	%rd24, %rd23, %rd22;
	st.global.u8 	[%rd24], %rs4;
$L__BB0_21:
	ret;

}
	// .globl	_Z32nppiFilterBox_8u_C4R_kernel_implPKhiPhiiiiiii
.visible .entry _Z32nppiFilterBox_8u_C4R_kernel_implPKhiPhiiiiiii(
	.param .u64 .ptr .align 1 _Z32nppiFilterBox_8u_C4R_kernel_implPKhiPhiiiiiii_param_0,
	.param .u32 _Z32nppiFilterBox_8u_C4R_kernel_implPKhiPhiiiiiii_param_1,
	.param .u64 .ptr .align 1 _Z32nppiFilterBox_8u_C4R_kernel_implPKhiPhiiiiiii_param_2,
	.param .u32 _Z32nppiFilterBox_8u_C4R_kernel_implPKhiPhiiiiiii_param_3,
	.param .u32 _Z32nppiFilterBox_8u_C4R_kernel_implPKhiPhiiiiiii_param_4,
	.param .u32 _Z32nppiFilterBox_8u_C4R_kernel_implPKhiPhiiiiiii_param_5,
	.param .u32 _Z32nppiFilterBox_8u_C4R_kernel_implPKhiPhiiiiiii_param_6,
	.param .u32 _Z32nppiFilterBox_8u_C4R_kernel_implPKhiPhiiiiiii_param_7,
	.param .u32 _Z32nppiFilterBox_8u_C4R_kernel_implPKhiPhiiiiiii_param_8,
	.param .u32 _Z32nppiFilterBox_8u_C4R_kernel_implPKhiPhiiiiiii_param_9
)
{
	.reg .pred 	%p<13>;
	.reg .b16 	%rs<2>;
	.reg .b32 	%r<180>;
	.reg .b64 	%rd<60>;

	ld.param.u64 	%rd6, [_Z32nppiFilterBox_8u_C4R_kernel_implPKhiPhiiiiiii_param_0];
	ld.param.u32 	%r61, [_Z32nppiFilterBox_8u_C4R_kernel_implPKhiPhiiiiiii_param_1];
	ld.param.u64 	%rd5, [_Z32nppiFilterBox_8u_C4R_kernel_implPKhiPhiiiiiii_param_2];
	ld.param.u32 	%r62, [_Z32nppiFilterBox_8u_C4R_kernel_implPKhiPhiiiiiii_param_3];
	ld.param.u32 	%r63, [_Z32nppiFilterBox_8u_C4R_kernel_implPKhiPhiiiiiii_param_4];
	ld.param.u32 	%r69, [_Z32nppiFilterBox_8u_C4R_kernel_implPKhiPhiiiiiii_param_5];
	ld.param.u32 	%r65, [_Z32nppiFilterBox_8u_C4R_kernel_implPKhiPhiiiiiii_param_6];
	ld.param.u32 	%r66, [_Z32nppiFilterBox_8u_C4R_kernel_implPKhiPhiiiiiii_param_7];
	ld.param.u32 	%r67, [_Z32nppiFilterBox_8u_C4R_kernel_implPKhiPhiiiiiii_param_8];
	ld.param.u32 	%r68, [_Z32nppiFilterBox_8u_C4R_kernel_implPKhiPhiiiiiii_param_9];
	cvta.to.global.u64 	%rd1, %rd6;
	mov.u32 	%r70, %ctaid.x;
	mov.u32 	%r71, %ntid.x;
	mov.u32 	%r72, %tid.x;
	mad.lo.s32 	%r1, %r70, %r71, %r72;
	mov.u32 	%r73, %ctaid.y;
	mov.u32 	%r74, %ntid.y;
	mov.u32 	%r75, %tid.y;
	mad.lo.s32 	%r76, %r73, %r74, %r75;
	setp.ge.s32 	%p1, %r1, %r63;
	setp.ge.s32 	%p2, %r76, %r69;
	or.pred  	%p3, %p1, %p2;
	@%p3 bra 	$L__BB1_15;
	sub.s32 	%r78, %r1, %r67;
	sub.s32 	%r79, %r76, %r68;
	add.s32 	%r80, %r78, %r65;
	add.s32 	%r81, %r79, %r66;
	max.s32 	%r3, %r78, 0;
	max.s32 	%r157, %r79, 0;
	min.s32 	%r5, %r80, %r63;
	min.s32 	%r6, %r81, %r69;
	setp.ge.s32 	%p4, %r157, %r6;
	mov.b32 	%r170, 0;
	mov.u32 	%r171, %r170;
	mov.u32 	%r172, %r170;
	mov.u32 	%r173, %r170;
	mov.u32 	%r158, %r170;
	@%p4 bra 	$L__BB1_12;
	sub.s32 	%r7, %r5, %r3;
	and.b32  	%r8, %r7, 3;
	add.s32 	%r9, %r3, 1;
	shl.b32 	%r83, %r9, 2;
	cvt.u64.u32 	%rd2, %r83;
	add.s32 	%r10, %r3, 2;
	mov.b32 	%r170, 0;
$L__BB1_3:
	setp.ge.s32 	%p5, %r3, %r5;
	mul.lo.s32 	%r84, %r157, %r61;
	cvt.s64.s32 	%rd3, %r84;
	@%p5 bra 	$L__BB1_11;
	setp.eq.s32 	%p6, %r8, 0;
	mov.u32 	%r163, %r3;
	@%p6 bra 	$L__BB1_8;
	setp.eq.s32 	%p7, %r8, 1;
	shl.b32 	%r85, %r3, 2;
	cvt.u64.u32 	%rd7, %r85;
	add.s64 	%rd8, %rd7, %rd3;
	add.s64 	%rd9, %rd1, %rd8;
	ld.global.u8 	%r86, [%rd9];
	add.s32 	%r173, %r173, %r86;
	ld.global.u8 	%r87, [%rd9+1];
	add.s32 	%r172, %r172, %r87;
	ld.global.u8 	%r88, [%rd9+2];
	add.s32 	%r171, %r171, %r88;
	ld.global.u8 	%r89, [%rd9+3];
	add.s32 	%r170, %r170, %r89;
	mov.u32 	%r163, %r9;
	@%p7 bra 	$L__BB1_8;
	setp.eq.s32 	%p8, %r8, 2;
	add.s64 	%rd10, %rd2, %rd3;
	add.s64 	%rd11, %rd1, %rd10;
	ld.global.u8 	%r90, [%rd11];
	add.s32 	%r173, %r173, %r90;
	ld.global.u8 	%r91, [%rd11+1];
	add.s32 	%r172, %r172, %r91;
	ld.global.u8 	%r92, [%rd11+2];
	add.s32 	%r171, %r171, %r92;
	ld.global.u8 	%r93, [%rd11+3];
	add.s32 	%r170, %r170, %r93;
	mov.u32 	%r163, %r10;
	@%p8 bra 	$L__BB1_8;
	add.s32 	%r163, %r3, 3;
	shl.b32 	%r94, %r10, 2;
	cvt.u64.u32 	%rd12, %r94;
	add.s64 	%rd13, %rd12, %rd3;
	add.s64 	%rd14, %rd1, %rd13;
	ld.global.u8 	%r95, [%rd14];
	add.s32 	%r173, %r173, %r95;
	ld.global.u8 	%r96, [%rd14+1];
	add.s32 	%r172, %r172, %r96;
	ld.global.u8 	%r97, [%rd14+2];
	add.s32 	%r171, %r171, %r97;
	ld.global.u8 	%r98, [%rd14+3];
	add.s32 	%r170, %r170, %r98;
$L__BB1_8:
	add.s32 	%r158, %r7, %r158;
	sub.s32 	%r99, %r3, %r5;
	setp.gt.u32 	%p9, %r99, -4;
	@%p9 bra 	$L__BB1_11;
	sub.s32 	%r165, %r163, %r5;
	shl.b32 	%r100, %r163, 2;
	add.s32 	%r164, %r100, 7;
$L__BB1_10:
	add.s32 	%r101, %r164, -7;
	cvt.u64.u32 	%rd15, %r101;
	add.s64 	%rd16, %rd15, %rd3;
	add.s64 	%rd17, %rd1, %rd16;
	ld.global.u8 	%r102, [%rd17];
	add.s32 	%r103, %r173, %r102;
	ld.global.u8 	%r104, [%rd17+1];
	add.s32 	%r105, %r172, %r104;
	ld.global.u8 	%r106, [%rd17+2];
	add.s32 	%r107, %r171, %r106;
	ld.global.u8 	%r108, [%rd17+3];
	add.s32 	%r109, %r170, %r108;
	add.s32 	%r110, %r164, -3;
	cvt.u64.u32 	%rd18, %r110;
	add.s64 	%rd19, %rd18, %rd3;
	add.s64 	%rd20, %rd1, %rd19;
	ld.global.u8 	%r111, [%rd20];
	add.s32 	%r112, %r103, %r111;
	add.s32 	%r113, %r164, -2;
	cvt.u64.u32 	%rd21, %r113;
	add.s64 	%rd22, %rd21, %rd3;
	add.s64 	%rd23, %rd1, %rd22;
	ld.global.u8 	%r114, [%rd23];
	add.s32 	%r115, %r105, %r114;
	add.s32 	%r116, %r164, -1;
	cvt.u64.u32 	%rd24, %r116;
	add.s64 	%rd25, %rd24, %rd3;
	add.s64 	%rd26, %rd1, %rd25;
	ld.global.u8 	%r117, [%rd26];
	add.s32 	%r118, %r107, %r117;
	add.s32 	%r119, %r164, 8;
	cvt.u64.u32 	%rd27, %r164;
	add.s64 	%rd28, %rd27, %rd3;
	add.s64 	%rd29, %rd1, %rd28;
	ld.global.u8 	%r120, [%rd29];
	add.s32 	%r121, %r109, %r120;
	add.s32 	%r122, %r164, 1;
	cvt.u64.u32 	%rd30, %r122;
	add.s64 	%rd31, %rd30, %rd3;
	add.s64 	%rd32, %rd1, %rd31;
	ld.global.u8 	%r123, [%rd32];
	add.s32 	%r124, %r112, %r123;
	add.s32 	%r125, %r164, 2;
	cvt.u64.u32 	%rd33, %r125;
	add.s64 	%rd34, %rd33, %rd3;
	add.s64 	%rd35, %rd1, %rd34;
	ld.global.u8 	%r126, [%rd35];
	add.s32 	%r127, %r115, %r126;
	add.s32 	%r128, %r164, 3;
	cvt.u64.u32 	%rd36, %r128;
	add.s64 	%rd37, %rd36, %rd3;
	add.s64 	%rd38, %rd1, %rd37;
	ld.global.u8 	%r129, [%rd38];
	add.s32 	%r130, %r118, %r129;
	add.s32 	%r131, %r164, 4;
	cvt.u64.u32 	%rd39, %r131;
	add.s64 	%rd40, %rd39, %rd3;
	add.s64 	%rd41, %rd1, %rd40;
	ld.global.u8 	%r132, [%rd41];
	add.s32 	%r133, %r121, %r132;
	add.s32 	%r134, %r164, 5;
	cvt.u64.u32 	%rd42, %r134;
	add.s64 	%rd43, %rd42, %rd3;
	add.s64 	%rd44, %rd1, %rd43;
	ld.global.u8 	%r135, [%rd44];
	add.s32 	%r173, %r124, %r135;
	add.s32 	%r136, %r164, 6;
	cvt.u64.u32 	%rd45, %r136;
	add.s64 	%rd46, %rd45, %rd3;
	add.s64 	%rd47, %rd1, %rd46;
	ld.global.u8 	%r137, [%rd47];
	add.s32 	%r172, %r127, %r137;
	add.s32 	%r138, %r164, 7;
	cvt.u64.u32 	%rd48, %r138;
	add.s64 	%rd49, %rd48, %rd3;
	add.s64 	%rd50, %rd1, %rd49;
	ld.global.u8 	%r139, [%rd50];
	add.s32 	%r171, %r130, %r139;
	cvt.u64.u32 	%rd51, %r119;
	add.s64 	%rd52, %rd51, %rd3;
	add.s64 	%rd53, %rd1, %rd52;
	ld.global.u8 	%r140, [%rd53];
	add.s32 	%r170, %r133, %r140;
	add.s32 	%r165, %r165, 4;
	add.s32 	%r164, %r164, 16;
	setp.ne.s32 	%p10, %r165, 0;
	@%p10 bra 	$L__BB1_10;
$L__BB1_11:
	add.s32 	%r157, %r157, 1;
	setp.ne.s32 	%p11, %r157, %r6;
	@%p11 bra 	$L__BB1_3;
$L__BB1_12:
	mul.lo.s32 	%r141, %r62, %r76;
	cvt.s64.s32 	%rd54, %r141;
	cvta.to.global.u64 	%rd55, %rd5;
	add.s64 	%rd4, %rd55, %rd54;
	setp.lt.s32 	%p12, %r158, 1;
	@%p12 bra 	$L__BB1_14;
	shl.b32 	%r143, %r1, 2;
	shr.u32 	%r144, %r158, 1;
	add.s32 	%r145, %r173, %r144;
	div.s32 	%r146, %r145, %r158;
	cvt.s64.s32 	%rd58, %r143;
	add.s64 	%rd59, %rd4, %rd58;
	st.global.u8 	[%rd59], %r146;
	add.s32 	%r147, %r172, %r144;
	div.s32 	%r148, %r147, %r158;
	st.global.u8 	[%rd59+1], %r148;
	add.s32 	%r149, %r171, %r144;
	div.s32 	%r150, %r149, %r158;
	st.global.u8 	[%rd59+2], %r150;
	add.s32 	%r151, %r170, %r144;
	div.s32 	%r152, %r151, %r158;
	st.global.u8 	[%rd59+3], %r152;
	bra.uni 	$L__BB1_15;
$L__BB1_14:
	shl.b32 	%r142, %r1, 2;
	cvt.s64.s32 	%rd56, %r142;
	add.s64 	%rd57, %rd4, %rd56;
	mov.b16 	%rs1, 0;
	st.global.u8 	[%rd57], %rs1;
	st.global.u8 	[%rd57+1], %rs1;
	st.global.u8 	[%rd57+2], %rs1;
	st.global.u8 	[%rd57+3], %rs1;
$L__BB1_15:
	ret;

}
	// .globl	_Z33nppiFilterBox_32f_C1R_kernel_implPKfiPfiiiiiii
.visible .entry _Z33nppiFilterBox_32f_C1R_kernel_implPKfiPfiiiiiii(
	.param .u64 .ptr .align 1 _Z33nppiFilterBox_32f_C1R_kernel_implPKfiPfiiiiiii_param_0,
	.param .u32 _Z33nppiFilterBox_32f_C1R_kernel_implPKfiPfiiiiiii_param_1,
	.param .u64 .ptr .align 1 _Z33nppiFilterBox_32f_C1R_kernel_implPKfiPfiiiiiii_param_2,
	.param .u32 _Z33nppiFilterBox_32f_C1R_kernel_implPKfiPfiiiiiii_param_3,
	.param .u32 _Z33nppiFilterBox_32f_C1R_kernel_implPKfiPfiiiiiii_param_4,
	.param .u32 _Z33nppiFilterBox_32f_C1R_kernel_implPKfiPfiiiiiii_param_5,
	.param .u32 _Z33nppiFilterBox_32f_C1R_kernel_implPKfiPfiiiiiii_param_6,
	.param .u32 _Z33nppiFilterBox_32f_C1R_kernel_implPKfiPfiiiiiii_param_7,
	.param .u32 _Z33nppiFilterBox_32f_C1R_kernel_implPKfiPfiiiiiii_param_8,
	.param .u32 _Z33nppiFilterBox_32f_C1R_kernel_implPKfiPfiiiiiii_param_9
)
{
	.reg .pred 	%p<17>;
	.reg .b32 	%r<64>;
	.reg .b32 	%f<93>;
	.reg .b64 	%rd<25>;

	ld.param.u64 	%rd10, [_Z33nppiFilterBox_32f_C1R_kernel_implPKfiPfiiiiiii_param_0];
	ld.param.u32 	%r31, [_Z33nppiFilterBox_32f_C1R_kernel_implPKfiPfiiiiiii_param_1];
	ld.param.u64 	%rd9, [_Z33nppiFilterBox_32f_C1R_kernel_implPKfiPfiiiiiii_param_2];
	ld.param.u32 	%r32, [_Z33nppiFilterBox_32f_C1R_kernel_implPKfiPfiiiiiii_param_3];
	ld.param.u32 	%r33, [_Z33nppiFilterBox_32f_C1R_kernel_implPKfiPfiiiiiii_param_4];
	ld.param.u32 	%r39, [_Z33nppiFilterBox_32f_C1R_kernel_implPKfiPfiiiiiii_param_5];
	ld.param.u32 	%r35, [_Z33nppiFilterBox_32f_C1R_kernel_implPKfiPfiiiiiii_param_6];
	ld.param.u32 	%r36, [_Z33nppiFilterBox_32f_C1R_kernel_implPKfiPfiiiiiii_param_7];
	ld.param.u32 	%r37, [_Z33nppiFilterBox_32f_C1R_kernel_implPKfiPfiiiiiii_param_8];
	ld.param.u32 	%r38, [_Z33nppiFilterBox_32f_C1R_kernel_implPKfiPfiiiiiii_param_9];
	cvta.to.global.u64 	%rd1, %rd10;
	mov.u32 	%r40, %ctaid.x;
	mov.u32 	%r41, %ntid.x;
	mov.u32 	%r42, %tid.x;
	mad.lo.s32 	%r1, %r40, %r41, %r42;
	mov.u32 	%r43, %ctaid.y;
	mov.u32 	%r44, %ntid.y;
	mov.u32 	%r45, %tid.y;
	mad.lo.s32 	%r46, %r43, %r44, %r45;
	setp.ge.s32 	%p1, %r1, %r33;
	setp.ge.s32 	%p2, %r46, %r39;
	or.pred  	%p3, %p1, %p2;
	@%p3 bra 	$L__BB2_21;
	sub.s32 	%r48, %r1, %r37;
	sub.s32 	%r49, %r46, %r38;
	add.s32 	%r50, %r48, %r35;
	add.s32 	%r51, %r49, %r36;
	max.s32 	%r3, %r48, 0;
	max.s32 	%r55, %r49, 0;
	min.s32 	%r5, %r50, %r33;
	min.s32 	%r6, %r51, %r39;
	setp.ge.s32 	%p4, %r55, %r6;
	mov.b32 	%r62, 0;
	mov.f32 	%f90, 0f00000000;
	@%p4 bra 	$L__BB2_18;
	sub.s32 	%r7, %r5, %r3;
	and.b32  	%r8, %r7, 15;
	add.s32 	%r9, %r8, -1;
	and.b32  	%r10, %r7, 7;
	add.s32 	%r11, %r10, -1;
	sub.s32 	%r12, %r3, %r5;
	and.b32  	%r13, %r7, 3;
	and.b32  	%r53, %r7, -16;
	neg.s32 	%r14, %r53;
	mul.wide.u32 	%rd11, %r3, 4;
	add.s64 	%rd12, %rd11, %rd1;
	add.s64 	%rd2, %rd12, 32;
	mov.f32 	%f90, 0f00000000;
	mov.b32 	%r62, 0;
$L__BB2_3:
	setp.ge.s32 	%p5, %r3, %r5;
	mul.lo.s32 	%r17, %r55, %r31;
	@%p5 bra 	$L__BB2_17;
	setp.gt.u32 	%p6, %r12, -16;
	mov.u32 	%r59, %r3;
	@%p6 bra 	$L__BB2_7;
	cvt.s64.s32 	%rd13, %r17;
	add.s64 	%rd24, %rd2, %rd13;
	mov.u32 	%r57, %r14;
	mov.u32 	%r59, %r3;
$L__BB2_6:
	.pragma "nounroll";
	ld.global.f32 	%f22, [%rd24+-32];
	add.f32 	%f23, %f90, %f22;
	ld.global.f32 	%f24, [%rd24+-28];
	add.f32 	%f25, %f23, %f24;
	ld.global.f32 	%f26, [%rd24+-24];
	add.f32 	%f27, %f25, %f26;
	ld.global.f32 	%f28, [%rd24+-20];
	add.f32 	%f29, %f27, %f28;
	ld.global.f32 	%f30, [%rd24+-16];
	add.f32 	%f31, %f29, %f30;
	ld.global.f32 	%f32, [%rd24+-12];
	add.f32 	%f33, %f31, %f32;
	ld.global.f32 	%f34, [%rd24+-8];
	add.f32 	%f35, %f33, %f34;
	ld.global.f32 	%f36, [%rd24+-4];
	add.f32 	%f37, %f35, %f36;
	ld.global.f32 	%f38, [%rd24];
	add.f32 	%f39, %f37, %f38;
	ld.global.f32 	%f40, [%rd24+4];
	add.f32 	%f41, %f39, %f40;
	ld.global.f32 	%f42, [%rd24+8];
	add.f32 	%f43, %f41, %f42;
	ld.global.f32 	%f44, [%rd24+12];
	add.f32 	%f45, %f43, %f44;
	ld.global.f32 	%f46, [%rd24+16];
	add.f32 	%f47, %f45, %f46;
	ld.global.f32 	%f48, [%rd24+20];
	add.f32 	%f49, %f47, %f48;
	ld.global.f32 	%f50, [%rd24+24];
	add.f32 	%f51, %f49, %f50;
	ld.global.f32 	%f52, [%rd24+28];
	add.f32 	%f90, %f51, %f52;
	add.s32 	%r59, %r59, 16;
	add.s32 	%r57, %r57, 16;
	add.s64 	%rd24, %rd24, 64;
	setp.ne.s32 	%p7, %r57, 0;
	@%p7 bra 	$L__BB2_6;
$L__BB2_7:
	add.s32 	%r62, %r7, %r62;
	setp.eq.s32 	%p8, %r8, 0;
	@%p8 bra 	$L__BB2_17;
	cvt.s64.s32 	%rd14, %r17;
	add.s64 	%rd6, %rd1, %rd14;
	setp.lt.u32 	%p9, %r9, 7;
	@%p9 bra 	$L__BB2_10;
	mul.wide.u32 	%rd15, %r59, 4;
	add.s64 	%rd16, %rd6, %rd15;
	ld.global.f32 	%f54, [%rd16];
	add.f32 	%f55, %f90, %f54;
	ld.global.f32 	%f56, [%rd16+4];
	add.f32 	%f57, %f55, %f56;
	ld.global.f32 	%f58, [%rd16+8];
	add.f32 	%f59, %f57, %f58;
	ld.global.f32 	%f60, [%rd16+12];
	add.f32 	%f61, %f59, %f60;
	ld.global.f32 	%f62, [%rd16+16];
	add.f32 	%f63, %f61, %f62;
	ld.global.f32 	%f64, [%rd16+20];
	add.f32 	%f65, %f63, %f64;
	ld.global.f32 	%f66, [%rd16+24];
	add.f32 	%f67, %f65, %f66;
	ld.global.f32 	%f68, [%rd16+28];
	add.f32 	%f90, %f67, %f68;
	add.s32 	%r59, %r59, 8;
$L__BB2_10:
	setp.eq.s32 	%p10, %r10, 0;
	@%p10 bra 	$L__BB2_17;
	setp.lt.u32 	%p11, %r11, 3;
	@%p11 bra 	$L__BB2_13;
	mul.wide.u32 	%rd17, %r59, 4;
	add.s64 	%rd18, %rd6, %rd17;
	ld.global.f32 	%f70, [%rd18];
	add.f32 	%f71, %f90, %f70;
	ld.global.f32 	%f72, [%rd18+4];
	add.f32 	%f73, %f71, %f72;
	ld.global.f32 	%f74, [%rd18+8];
	add.f32 	%f75, %f73, %f74;
	ld.global.f32 	%f76, [%rd18+12];
	add.f32 	%f90, %f75, %f76;
	add.s32 	%r59, %r59, 4;
$L__BB2_13:
	setp.eq.s32 	%p12, %r13, 0;
	@%p12 bra 	$L__BB2_17;
	setp.eq.s32 	%p13, %r13, 1;
	mul.wide.u32 	%rd19, %r59, 4;
	add.s64 	%rd7, %rd6, %rd19;
	ld.global.f32 	%f77, [%rd7];
	add.f32 	%f90, %f90, %f77;
	@%p13 bra 	$L__BB2_17;
	setp.eq.s32 	%p14, %r13, 2;
	ld.global.f32 	%f78, [%rd7+4];
	add.f32 	%f90, %f90, %f78;
	@%p14 bra 	$L__BB2_17;
	ld.global.f32 	%f79, [%rd7+8];
	add.f32 	%f90, %f90, %f79;
$L__BB2_17:
	add.s32 	%r55, %r55, 1;
	setp.ne.s32 	%p15, %r55, %r6;
	@%p15 bra 	$L__BB2_3;
$L__BB2_18:
	mul.lo.s32 	%r54, %r32, %r46;
	cvt.s64.s32 	%rd20, %r54;
	cvta.to.global.u64 	%rd21, %rd9;
	add.s64 	%rd8, %rd21, %rd20;
	setp.lt.s32 	%p16, %r62, 1;
	mov.f32 	%f92, 0f00000000;
	@%p16 bra 	$L__BB2_20;
	cvt.rn.f32.u32 	%f81, %r62;
	div.rn.f32 	%f92, %f90, %f81;
$L__BB2_20:
	mul.wide.s32 	%rd22, %r1, 4;
	add.s64 	%rd23, %rd8, %rd22;
	st.global.f32 	[%rd23], %f92;
$L__BB2_21:
	ret;

}


// ===== COMPILED SASS (sm_100) =====

	.target	sm_100

	.elftype	@"ET_EXEC"


//--------------------- .note.nv.tkinfo           --------------------------
	.section	.note.nv.tkinfo,"",@"SHT_NOTE"
	.sectionflags	@"SHF_NOTE_NV_TKINFO"
	.tkinfo
        /*0018*/ 	.word	0x00000002
        /*0030*/ 	.string	""
        /*0030*/ 	.string	"ptxas"
        /*0030*/ 	.string	"Cuda compilation tools, release 13.0, V13.0.88"
        /*0030*/ 	.string	"Build cuda_13.0.r13.0/compiler.36424714_0"
        /*0030*/ 	.string	"-arch sm_100 -m 64 "



//--------------------- .note.nv.cuinfo           --------------------------
	.section	.note.nv.cuinfo,"",@"SHT_NOTE"
	.sectionflags	@"SHF_NOTE_NV_CUINFO"
        /*0018*/ 	.short	0x0002
        /*001a*/ 	.short	0x0064
        /*001c*/ 	.short	0x0082
	.zero		2


//--------------------- .nv.info                  --------------------------
	.section	.nv.info,"",@"SHT_CUDA_INFO"
	.align	4


	//----- nvinfo : EIATTR_REGCOUNT
	.align		4
        /*0000*/ 	.byte	0x04, 0x2f
        /*0002*/ 	.short	(.L_1 - .L_0)
	.align		4
.L_0:
        /*0004*/ 	.word	index@(_Z32nppiFilterBox_8u_C1R_kernel_implPKhiPhiiiiiii)
        /*0008*/ 	.word	0x0000001d


	//----- nvinfo : EIATTR_FRAME_SIZE
	.align		4
.L_1:
        /*000c*/ 	.byte	0x04, 0x11
        /*000e*/ 	.short	(.L_3 - .L_2)
	.align		4
.L_2:
        /*0010*/ 	.word	index@(_Z32nppiFilterBox_8u_C1R_kernel_implPKhiPhiiiiiii)
        /*0014*/ 	.word	0x00000000


	//----- nvinfo : EIATTR_REGCOUNT
	.align		4
.L_3:
        /*0018*/ 	.byte	0x04, 0x2f
        /*001a*/ 	.short	(.L_5 - .L_4)
	.align		4
.L_4:
        /*001c*/ 	.word	index@(_Z32nppiFilterBox_8u_C4R_kernel_implPKhiPhiiiiiii)
        /*0020*/ 	.word	0x00000020


	//----- nvinfo : EIATTR_FRAME_SIZE
	.align		4
.L_5:
        /*0024*/ 	.byte	0x04, 0x11
        /*0026*/ 	.short	(.L_7 - .L_6)
	.align		4
.L_6:
        /*0028*/ 	.word	index@(_Z32nppiFilterBox_8u_C4R_kernel_implPKhiPhiiiiiii)
        /*002c*/ 	.word	0x00000000


	//----- nvinfo : EIATTR_REGCOUNT
	.align		4
.L_7:
        /*0030*/ 	.byte	0x04, 0x2f
        /*0032*/ 	.short	(.L_9 - .L_8)
	.align		4
.L_8:
        /*0034*/ 	.word	index@(_Z33nppiFilterBox_32f_C1R_kernel_implPKfiPfiiiiiii)
        /*0038*/ 	.word	0x0000001e


	//----- nvinfo : EIATTR_FRAME_SIZE
	.align		4
.L_9:
        /*003c*/ 	.byte	0x04, 0x11
        /*003e*/ 	.short	(.L_11 - .L_10)
	.align		4
.L_10:
        /*0040*/ 	.word	index@($__internal_0_$__cuda_sm3x_div_rn_noftz_f32_slowpath)
        /*0044*/ 	.word	0x00000000


	//----- nvinfo : EIATTR_FRAME_SIZE
	.align		4
.L_11:
        /*0048*/ 	.byte	0x04, 0x11
        /*004a*/ 	.short	(.L_13 - .L_12)
	.align		4
.L_12:
        /*004c*/ 	.word	index@(_Z33nppiFilterBox_32f_C1R_kernel_implPKfiPfiiiiiii)
        /*0050*/ 	.word	0x00000000


	//----- nvinfo : EIATTR_MIN_STACK_SIZE
	.align		4
.L_13:
        /*0054*/ 	.byte	0x04, 0x12
        /*0056*/ 	.short	(.L_15 - .L_14)
	.align		4
.L_14:
        /*0058*/ 	.word	index@(_Z33nppiFilterBox_32f_C1R_kernel_implPKfiPfiiiiiii)
        /*005c*/ 	.word	0x00000000


	//----- nvinfo : EIATTR_MIN_STACK_SIZE
	.align		4
.L_15:
        /*0060*/ 	.byte	0x04, 0x12
        /*0062*/ 	.short	(.L_17 - .L_16)
	.align		4
.L_16:
        /*0064*/ 	.word	index@(_Z32nppiFilterBox_8u_C4R_kernel_implPKhiPhiiiiiii)
        /*0068*/ 	.word	0x00000000


	//----- nvinfo : EIATTR_MIN_STACK_SIZE
	.align		4
.L_17:
        /*006c*/ 	.byte	0x04, 0x12
        /*006e*/ 	.short	(.L_19 - .L_18)
	.align		4
.L_18:
        /*0070*/ 	.word	index@(_Z32nppiFilterBox_8u_C1R_kernel_implPKhiPhiiiiiii)
        /*0074*/ 	.word	0x00000000
.L_19:


//--------------------- .nv.compat                --------------------------
	.section	.nv.compat,"",@"SHT_CUDA_COMPAT_INFO"
	.align	4
        /*0000*/ 	.byte	0x02, 0x09, 0x00, 0x00, 0x02, 0x02, 0x01, 0x00, 0x02, 0x05, 0x05, 0x00, 0x03, 0x07, 0x01, 0x01
        /*0010*/ 	.byte	0x02, 0x03, 0x00, 0x00, 0x02, 0x06, 0x01, 0x00, 0x04, 0x0b, 0x08, 0x00, 0x01, 0x00, 0x00, 0x00
        /*0020*/ 	.byte	0x00, 0x00, 0x00, 0x00


//--------------------- .nv.info._Z33nppiFilterBox_32f_C1R_kernel_implPKfiPfiiiiiii --------------------------
	.section	.nv.info._Z33nppiFilterBox_32f_C1R_kernel_implPKfiPfiiiiiii,"",@"SHT_CUDA_INFO"
	.sectionflags	@""
	.align	4


	//----- nvinfo : EIATTR_CUDA_API_VERSION
	.align		4
        /*0000*/ 	.byte	0x04, 0x37
        /*0002*/ 	.short	(.L_21 - .L_20)
.L_20:
        /*0004*/ 	.word	0x00000082


	//----- nvinfo : EIATTR_KPARAM_INFO
	.align		4
.L_21:
        /*0008*/ 	.byte	0x04, 0x17
        /*000a*/ 	.short	(.L_23 - .L_22)
.L_22:
        /*000c*/ 	.word	0x00000000
        /*0010*/ 	.short	0x0009
        /*0012*/ 	.short	0x0030
        /*0014*/ 	.byte	0x00, 0xf0, 0x11, 0x00


	//----- nvinfo : EIATTR_KPARAM_INFO
	.align		4
.L_23:
        /*0018*/ 	.byte	0x04, 0x17
        /*001a*/ 	.short	(.L_25 - .L_24)
.L_24:
        /*001c*/ 	.word	0x00000000
        /*0020*/ 	.short	0x0008
        /*0022*/ 	.short	0x002c
        /*0024*/ 	.byte	0x00, 0xf0, 0x11, 0x00


	//----- nvinfo : EIATTR_KPARAM_INFO
	.align		4
.L_25:
        /*0028*/ 	.byte	0x04, 0x17
        /*002a*/ 	.short	(.L_27 - .L_26)
.L_26:
        /*002c*/ 	.word	0x00000000
        /*0030*/ 	.short	0x0007
        /*0032*/ 	.short	0x0028
        /*0034*/ 	.byte	0x00, 0xf0, 0x11, 0x00


	//----- nvinfo : EIATTR_KPARAM_INFO
	.align		4
.L_27:
        /*0038*/ 	.byte	0x04, 0x17
        /*003a*/ 	.short	(.L_29 - .L_28)
.L_28:
        /*003c*/ 	.word	0x00000000
        /*0040*/ 	.short	0x0006
        /*0042*/ 	.short	0x0024
        /*0044*/ 	.byte	0x00, 0xf0, 0x11, 0x00


	//----- nvinfo : EIATTR_KPARAM_INFO
	.align		4
.L_29:
        /*0048*/ 	.byte	0x04, 0x17
        /*004a*/ 	.short	(.L_31 - .L_30)
.L_30:
        /*004c*/ 	.word	0x00000000
        /*0050*/ 	.short	0x0005
        /*0052*/ 	.short	0x0020
        /*0054*/ 	.byte	0x00, 0xf0, 0x11, 0x00


	//----- nvinfo : EIATTR_KPARAM_INFO
	.align		4
.L_31:
        /*0058*/ 	.byte	0x04, 0x17
        /*005a*/ 	.short	(.L_33 - .L_32)
.L_32:
        /*005c*/ 	.word	0x00000000
        /*0060*/ 	.short	0x0004
        /*0062*/ 	.short	0x001c
        /*0064*/ 	.byte	0x00, 0xf0, 0x11, 0x00


	//----- nvinfo : EIATTR_KPARAM_INFO
	.align		4
.L_33:
        /*0068*/ 	.byte	0x04, 0x17
        /*006a*/ 	.short	(.L_35 - .L_34)
.L_34:
        /*006c*/ 	.word	0x00000000
        /*0070*/ 	.short	0x0003
        /*0072*/ 	.short	0x0018
        /*0074*/ 	.byte	0x00, 0xf0, 0x11, 0x00


	//----- nvinfo : EIATTR_KPARAM_INFO
	.align		4
.L_35:
        /*0078*/ 	.byte	0x04, 0x17
        /*007a*/ 	.short	(.L_37 - .L_36)
.L_36:
        /*007c*/ 	.word	0x00000000
        /*0080*/ 	.short	0x0002
        /*0082*/ 	.short	0x0010
        /*0084*/ 	.byte	0x00, 0xf5, 0x21, 0x00


	//----- nvinfo : EIATTR_KPARAM_INFO
	.align		4
.L_37:
        /*0088*/ 	.byte	0x04, 0x17
        /*008a*/ 	.short	(.L_39 - .L_38)
.L_38:
        /*008c*/ 	.word	0x00000000
        /*0090*/ 	.short	0x0001
        /*0092*/ 	.short	0x0008
        /*0094*/ 	.byte	0x00, 0xf0, 0x11, 0x00


	//----- nvinfo : EIATTR_KPARAM_INFO
	.align		4
.L_39:
        /*0098*/ 	.byte	0x04, 0x17
        /*009a*/ 	.short	(.L_41 - .L_40)
.L_40:
        /*009c*/ 	.word	0x00000000
        /*00a0*/ 	.short	0x0000
        /*00a2*/ 	.short	0x0000
        /*00a4*/ 	.byte	0x00, 0xf5, 0x21, 0x00


	//----- nvinfo : EIATTR_SPARSE_MMA_MASK
	.align		4
.L_41:
        /*00a8*/ 	.byte	0x03, 0x50
        /*00aa*/ 	.short	0x0000


	//----- nvinfo : EIATTR_MAXREG_COUNT
	.align		4
        /*00ac*/ 	.byte	0x03, 0x1b
        /*00ae*/ 	.short	0x00ff


	//----- nvinfo : EIATTR_MERCURY_ISA_VERSION
	.align		4
        /*00b0*/ 	.byte	0x03, 0x5f
        /*00b2*/ 	.short	0x0101


	//----- nvinfo : EIATTR_VRC_CTA_INIT_COUNT
	.align		4
        /*00b4*/ 	.byte	0x02, 0x4a
	.zero		1
	.zero		1


	//----- nvinfo : EIATTR_EXIT_INSTR_OFFSETS
	.align		4
        /*00b8*/ 	.byte	0x04, 0x1c
        /*00ba*/ 	.short	(.L_43 - .L_42)


	//   ....[0]....
.L_42:
        /*00bc*/ 	.word	0x000000d0


	//   ....[1]....
        /*00c0*/ 	.word	0x00000ba0


	//----- nvinfo : EIATTR_CRS_STACK_SIZE
	.align		4
.L_43:
        /*00c4*/ 	.byte	0x04, 0x1e
        /*00c6*/ 	.short	(.L_45 - .L_44)
.L_44:
        /*00c8*/ 	.word	0x00000000


	//----- nvinfo : EIATTR_CBANK_PARAM_SIZE
	.align		4
.L_45:
        /*00cc*/ 	.byte	0x03, 0x19
        /*00ce*/ 	.short	0x0034


	//----- nvinfo : EIATTR_PARAM_CBANK
	.align		4
        /*00d0*/ 	.byte	0x04, 0x0a
        /*00d2*/ 	.short	(.L_47 - .L_46)
	.align		4
.L_46:
        /*00d4*/ 	.word	index@(.nv.constant0._Z33nppiFilterBox_32f_C1R_kernel_implPKfiPfiiiiiii)
        /*00d8*/ 	.short	0x0380
        /*00da*/ 	.short	0x0034


	//----- nvinfo : EIATTR_SW_WAR
	.align		4
.L_47:
        /*00dc*/ 	.byte	0x04, 0x36
        /*00de*/ 	.short	(.L_49 - .L_48)
.L_48:
        /*00e0*/ 	.word	0x00000008
.L_49:


//--------------------- .nv.info._Z32nppiFilterBox_8u_C4R_kernel_implPKhiPhiiiiiii --------------------------
	.section	.nv.info._Z32nppiFilterBox_8u_C4R_kernel_implPKhiPhiiiiiii,"",@"SHT_CUDA_INFO"
	.sectionflags	@""
	.align	4


	//----- nvinfo : EIATTR_CUDA_API_VERSION
	.align		4
        /*0000*/ 	.byte	0x04, 0x37
        /*0002*/ 	.short	(.L_51 - .L_50)
.L_50:
        /*0004*/ 	.word	0x00000082


	//----- nvinfo : EIATTR_KPARAM_INFO
	.align		4
.L_51:
        /*0008*/ 	.byte	0x04, 0x17
        /*000a*/ 	.short	(.L_53 - .L_52)
.L_52:
        /*000c*/ 	.word	0x00000000
        /*0010*/ 	.short	0x0009
        /*0012*/ 	.short	0x0030
        /*0014*/ 	.byte	0x00, 0xf0, 0x11, 0x00


	//----- nvinfo : EIATTR_KPARAM_INFO
	.align		4
.L_53:
        /*0018*/ 	.byte	0x04, 0x17
        /*001a*/ 	.short	(.L_55 - .L_54)
.L_54:
        /*001c*/ 	.word	0x00000000
        /*0020*/ 	.short	0x0008
        /*0022*/ 	.short	0x002c
        /*0024*/ 	.byte	0x00, 0xf0, 0x11, 0x00


	//----- nvinfo : EIATTR_KPARAM_INFO
	.align		4
.L_55:
        /*0028*/ 	.byte	0x04, 0x17
        /*002a*/ 	.short	(.L_57 - .L_56)
.L_56:
        /*002c*/ 	.word	0x00000000
        /*0030*/ 	.short	0x0007
        /*0032*/ 	.short	0x0028
        /*0034*/ 	.byte	0x00, 0xf0, 0x11, 0x00


	//----- nvinfo : EIATTR_KPARAM_INFO
	.align		4
.L_57:
        /*0038*/ 	.byte	0x04, 0x17
        /*003a*/ 	.short	(.L_59 - .L_58)
.L_58:
        /*003c*/ 	.word	0x00000000
        /*0040*/ 	.short	0x0006
        /*0042*/ 	.short	0x0024
        /*0044*/ 	.byte	0x00, 0xf0, 0x11, 0x00


	//----- nvinfo : EIATTR_KPARAM_INFO
	.align		4
.L_59:
        /*0048*/ 	.byte	0x04, 0x17
        /*004a*/ 	.short	(.L_61 - .L_60)
.L_60:
        /*004c*/ 	.word	0x00000000
        /*0050*/ 	.short	0x0005
        /*0052*/ 	.short	0x0020
        /*0054*/ 	.byte	0x00, 0xf0, 0x11, 0x00


	//----- nvinfo : EIATTR_KPARAM_INFO
	.align		4
.L_61:
        /*0058*/ 	.byte	0x04, 0x17
        /*005a*/ 	.short	(.L_63 - .L_62)
.L_62:
        /*005c*/ 	.word	0x00000000
        /*0060*/ 	.short	0x0004
        /*0062*/ 	.short	0x001c
        /*0064*/ 	.byte	0x00, 0xf0, 0x11, 0x00


	//----- nvinfo : EIATTR_KPARAM_INFO
	.align		4
.L_63:
        /*0068*/ 	.byte	0x04, 0x17
        /*006a*/ 	.short	(.L_65 - .L_64)
.L_64:
        /*006c*/ 	.word	0x00000000
        /*0070*/ 	.short	0x0003
        /*0072*/ 	.short	0x0018
        /*0074*/ 	.byte	0x00, 0xf0, 0x11, 0x00


	//----- nvinfo : EIATTR_KPARAM_INFO
	.align		4
.L_65:
        /*0078*/ 	.byte	0x04, 0x17
        /*007a*/ 	.short	(.L_67 - .L_66)
.L_66:
        /*007c*/ 	.word	0x00000000
        /*0080*/ 	.short	0x0002
        /*0082*/ 	.short	0x0010
        /*0084*/ 	.byte	0x00, 0xf5, 0x21, 0x00


	//----- nvinfo : EIATTR_KPARAM_INFO
	.align		4
.L_67:
        /*0088*/ 	.byte	0x04, 0x17
        /*008a*/ 	.short	(.L_69 - .L_68)
.L_68:
        /*008c*/ 	.word	0x00000000
        /*0090*/ 	.short	0x0001
        /*0092*/ 	.short	0x0008
        /*0094*/ 	.byte	0x00, 0xf0, 0x11, 0x00


	//----- nvinfo : EIATTR_KPARAM_INFO
	.align		4
.L_69:
        /*0098*/ 	.byte	0x04, 0x17
        /*009a*/ 	.short	(.L_71 - .L_70)
.L_70:
        /*009c*/ 	.word	0x00000000
        /*00a0*/ 	.short	0x0000
        /*00a2*/ 	.short	0x0000
        /*00a4*/ 	.byte	0x00, 0xf5, 0x21, 0x00


	//----- nvinfo : EIATTR_SPARSE_MMA_MASK
	.align		4
.L_71:
        /*00a8*/ 	.byte	0x03, 0x50
        /*00aa*/ 	.short	0x0000


	//----- nvinfo : EIATTR_MAXREG_COUNT
	.align		4
        /*00ac*/ 	.byte	0x03, 0x1b
        /*00ae*/ 	.short	0x00ff


	//----- nvinfo : EIATTR_MERCURY_ISA_VERSION
	.align		4
        /*00b0*/ 	.byte	0x03, 0x5f
        /*00b2*/ 	.short	0x0101


	//----- nvinfo : EIATTR_VRC_CTA_INIT_COUNT
	.align		4
        /*00b4*/ 	.byte	0x02, 0x4a
	.zero		1
	.zero		1


	//----- nvinfo : EIATTR_EXIT_INSTR_OFFSETS
	.align		4
        /*00b8*/ 	.byte	0x04, 0x1c
        /*00ba*/ 	.short	(.L_73 - .L_72)


	//   ....[0]....
.L_72:
        /*00bc*/ 	.word	0x000000d0


	//   ....[1]....
        /*00c0*/ 	.word	0x00000f60


	//   ....[2]....
        /*00c4*/ 	.word	0x00000fe0


	//----- nvinfo : EIATTR_CRS_STACK_SIZE
	.align		4
.L_73:
        /*00c8*/ 	.byte	0x04, 0x1e
        /*00ca*/ 	.short	(.L_75 - .L_74)
.L_74:
        /*00cc*/ 	.word	0x00000000


	//----- nvinfo : EIATTR_CBANK_PARAM_SIZE
	.align		4
.L_75:
        /*00d0*/ 	.byte	0x03, 0x19
        /*00d2*/ 	.short	0x0034


	//----- nvinfo : EIATTR_PARAM_CBANK
	.align		4
        /*00d4*/ 	.byte	0x04, 0x0a
        /*00d6*/ 	.short	(.L_77 - .L_76)
	.align		4
.L_76:
        /*00d8*/ 	.word	index@(.nv.constant0._Z32nppiFilterBox_8u_C4R_kernel_implPKhiPhiiiiiii)
        /*00dc*/ 	.short	0x0380
        /*00de*/ 	.short	0x0034


	//----- nvinfo : EIATTR_SW_WAR
	.align		4
.L_77:
        /*00e0*/ 	.byte	0x04, 0x36
        /*00e2*/ 	.short	(.L_79 - .L_78)
.L_78:
        /*00e4*/ 	.word	0x00000008
.L_79:


//--------------------- .nv.info._Z32nppiFilterBox_8u_C1R_kernel_implPKhiPhiiiiiii --------------------------
	.section	.nv.info._Z32nppiFilterBox_8u_C1R_kernel_implPKhiPhiiiiiii,"",@"SHT_CUDA_INFO"
	.sectionflags	@""
	.align	4


	//----- nvinfo : EIATTR_CUDA_API_VERSION
	.align		4
        /*0000*/ 	.byte	0x04, 0x37
        /*0002*/ 	.short	(.L_81 - .L_80)
.L_80:
        /*0004*/ 	.word	0x00000082


	//----- nvinfo : EIATTR_KPARAM_INFO
	.align		4
.L_81:
        /*0008*/ 	.byte	0x04, 0x17
        /*000a*/ 	.short	(.L_83 - .L_82)
.L_82:
        /*000c*/ 	.word	0x00000000
        /*0010*/ 	.short	0x0009
        /*0012*/ 	.short	0x0030
        /*0014*/ 	.byte	0x00, 0xf0, 0x11, 0x00


	//----- nvinfo : EIATTR_KPARAM_INFO
	.align		4
.L_83:
        /*0018*/ 	.byte	0x04, 0x17
        /*001a*/ 	.short	(.L_85 - .L_84)
.L_84:
        /*001c*/ 	.word	0x00000000
        /*0020*/ 	.short	0x0008
        /*0022*/ 	.short	0x002c
        /*0024*/ 	.byte	0x00, 0xf0, 0x11, 0x00


	//----- nvinfo : EIATTR_KPARAM_INFO
	.align		4
.L_85:
        /*0028*/ 	.byte	0x04, 0x17
        /*002a*/ 	.short	(.L_87 - .L_86)
.L_86:
        /*002c*/ 	.word	0x00000000
        /*0030*/ 	.short	0x0007
        /*0032*/ 	.short	0x0028
        /*0034*/ 	.byte	0x00, 0xf0, 0x11, 0x00


	//----- nvinfo : EIATTR_KPARAM_INFO
	.align		4
.L_87:
        /*0038*/ 	.byte	0x04, 0x17
        /*003a*/ 	.short	(.L_89 - .L_88)
.L_88:
        /*003c*/ 	.word	0x00000000
        /*0040*/ 	.short	0x0006
        /*0042*/ 	.short	0x0024
        /*0044*/ 	.byte	0x00, 0xf0, 0x11, 0x00


	//----- nvinfo : EIATTR_KPARAM_INFO
	.align		4
.L_89:
        /*0048*/ 	.byte	0x04, 0x17
        /*004a*/ 	.short	(.L_91 - .L_90)
.L_90:
        /*004c*/ 	.word	0x00000000
        /*0050*/ 	.short	0x0005
        /*0052*/ 	.short	0x0020
        /*0054*/ 	.byte	0x00, 0xf0, 0x11, 0x00


	//----- nvinfo : EIATTR_KPARAM_INFO
	.align		4
.L_91:
        /*0058*/ 	.byte	0x04, 0x17
        /*005a*/ 	.short	(.L_93 - .L_92)
.L_92:
        /*005c*/ 	.word	0x00000000
        /*0060*/ 	.short	0x0004
        /*0062*/ 	.short	0x001c
        /*0064*/ 	.byte	0x00, 0xf0, 0x11, 0x00


	//----- nvinfo : EIATTR_KPARAM_INFO
	.align		4
.L_93:
        /*0068*/ 	.byte	0x04, 0x17
        /*006a*/ 	.short	(.L_95 - .L_94)
.L_94:
        /*006c*/ 	.word	0x00000000
        /*0070*/ 	.short	0x0003
        /*0072*/ 	.short	0x0018
        /*0074*/ 	.byte	0x00, 0xf0, 0x11, 0x00


	//----- nvinfo : EIATTR_KPARAM_INFO
	.align		4
.L_95:
        /*0078*/ 	.byte	0x04, 0x17
        /*007a*/ 	.short	(.L_97 - .L_96)
.L_96:
        /*007c*/ 	.word	0x00000000
        /*0080*/ 	.short	0x0002
        /*0082*/ 	.short	0x0010
        /*0084*/ 	.byte	0x00, 0xf5, 0x21, 0x00


	//----- nvinfo : EIATTR_KPARAM_INFO
	.align		4
.L_97:
        /*0088*/ 	.byte	0x04, 0x17
        /*008a*/ 	.short	(.L_99 - .L_98)
.L_98:
        /*008c*/ 	.word	0x00000000
        /*0090*/ 	.short	0x0001
        /*0092*/ 	.short	0x0008
        /*0094*/ 	.byte	0x00, 0xf0, 0x11, 0x00


	//----- nvinfo : EIATTR_KPARAM_INFO
	.align		4
.L_99:
        /*0098*/ 	.byte	0x04, 0x17
        /*009a*/ 	.short	(.L_101 - .L_100)
.L_100:
        /*009c*/ 	.word	0x00000000
        /*00a0*/ 	.short	0x0000
        /*00a2*/ 	.short	0x0000
        /*00a4*/ 	.byte	0x00, 0xf5, 0x21, 0x00


	//----- nvinfo : EIATTR_SPARSE_MMA_MASK
	.align		4
.L_101:
        /*00a8*/ 	.byte	0x03, 0x50
        /*00aa*/ 	.short	0x0000


	//----- nvinfo : EIATTR_MAXREG_COUNT
	.align		4
        /*00ac*/ 	.byte	0x03, 0x1b
        /*00ae*/ 	.short	0x00ff


	//----- nvinfo : EIATTR_MERCURY_ISA_VERSION
	.align		4
        /*00b0*/ 	.byte	0x03, 0x5f
        /*00b2*/ 	.short	0x0101


	//----- nvinfo : EIATTR_VRC_CTA_INIT_COUNT
	.align		4
        /*00b4*/ 	.byte	0x02, 0x4a
	.zero		1
	.zero		1


	//----- nvinfo : EIATTR_EXIT_INSTR_OFFSETS
	.align		4
        /*00b8*/ 	.byte	0x04, 0x1c
        /*00ba*/ 	.short	(.L_103 - .L_102)


	//   ....[0]....
.L_102:
        /*00bc*/ 	.word	0x000000d0


	//   ....[1]....
        /*00c0*/ 	.word	0x00000bb0


	//----- nvinfo : EIATTR_CRS_STACK_SIZE
	.align		4
.L_103:
        /*00c4*/ 	.byte	0x04, 0x1e
        /*00c6*/ 	.short	(.L_105 - .L_104)
.L_104:
        /*00c8*/ 	.word	0x00000000


	//----- nvinfo : EIATTR_CBANK_PARAM_SIZE
	.align		4
.L_105:
        /*00cc*/ 	.byte	0x03, 0x19
        /*00ce*/ 	.short	0x0034


	//----- nvinfo : EIATTR_PARAM_CBANK
	.align		4
        /*00d0*/ 	.byte	0x04, 0x0a
        /*00d2*/ 	.short	(.L_107 - .L_106)
	.align		4
.L_106:
        /*00d4*/ 	.word	index@(.nv.constant0._Z32nppiFilterBox_8u_C1R_kernel_implPKhiPhiiiiiii)
        /*00d8*/ 	.short	0x0380
        /*00da*/ 	.short	0x0034


	//----- nvinfo : EIATTR_SW_WAR
	.align		4
.L_107:
        /*00dc*/ 	.byte	0x04, 0x36
        /*00de*/ 	.short	(.L_109 - .L_108)
.L_108:
        /*00e0*/ 	.word	0x00000008
.L_109:


//--------------------- .nv.callgraph             --------------------------
	.section	.nv.callgraph,"",@"SHT_CUDA_CALLGRAPH"
	.align	4
	.sectionentsize	8
	.align		4
        /*0000*/ 	.word	0x00000000
	.align		4
        /*0004*/ 	.word	0xffffffff
	.align		4
        /*0008*/ 	.word	0x00000000
	.align		4
        /*000c*/ 	.word	0xfffffffe
	.align		4
        /*0010*/ 	.word	0x00000000
	.align		4
        /*0014*/ 	.word	0xfffffffd
	.align		4
        /*0018*/ 	.word	0x00000000
	.align		4
        /*001c*/ 	.word	0xfffffffc


//--------------------- .text._Z33nppiFilterBox_32f_C1R_kernel_implPKfiPfiiiiiii --------------------------
	.section	.text._Z33nppiFilterBox_32f_C1R_kernel_implPKfiPfiiiiiii,"ax",@progbits
	.align	128
        .global         _Z33nppiFilterBox_32f_C1R_kernel_implPKfiPfiiiiiii
        .type           _Z33nppiFilterBox_32f_C1R_kernel_implPKfiPfiiiiiii,@function
        .size           _Z33nppiFilterBox_32f_C1R_kernel_implPKfiPfiiiiiii,(.L_x_52 - _Z33nppiFilterBox_32f_C1R_kernel_implPKfiPfiiiiiii)
        .other          _Z33nppiFilterBox_32f_C1R_kernel_implPKfiPfiiiiiii,@"STO_CUDA_ENTRY STV_DEFAULT"
_Z33nppiFilterBox_32f_C1R_kernel_implPKfiPfiiiiiii:
.text._Z33nppiFilterBox_32f_C1R_kernel_implPKfiPfiiiiiii:
[----:B------:R-:W-:Y:S01]  /*0000*/  LDC R1, c[0x0][0x37c] ;  /* 0x0000df00ff017b82 */ /* 0x000fe20000000800 */
[----:B------:R-:W0:Y:S07]  /*0010*/  S2R R5, SR_TID.Y ;  /* 0x0000000000057919 */ /* 0x000e2e0000002200 */
[----:B------:R-:W1:Y:S01]  /*0020*/  LDC R6, c[0x0][0x360] ;  /* 0x0000d800ff067b82 */ /* 0x000e620000000800 */
[----:B------:R-:W2:Y:S01]  /*0030*/  LDCU UR6, c[0x0][0x3a0] ;  /* 0x00007400ff0677ac */ /* 0x000ea20008000800 */
[----:B------:R-:W1:Y:S01]  /*0040*/  S2R R3, SR_TID.X ;  /* 0x0000000000037919 */ /* 0x000e620000002100 */
[----:B------:R-:W3:Y:S05]  /*0050*/  LDCU UR7, c[0x0][0x39c] ;  /* 0x00007380ff0777ac */ /* 0x000eea0008000800 */
[----:B------:R-:W0:Y:S08]  /*0060*/  S2UR UR5, SR_CTAID.Y ;  /* 0x00000000000579c3 */ /* 0x000e300000002600 */
[----:B------:R-:W0:Y:S08]  /*0070*/  LDC R0, c[0x0][0x364] ;  /* 0x0000d900ff007b82 */ /* 0x000e300000000800 */
[----:B------:R-:W1:Y:S01]  /*0080*/  S2UR UR4, SR_CTAID.X ;  /* 0x00000000000479c3 */ /* 0x000e620000002500 */
[----:B0-----:R-:W-:-:S05]  /*0090*/  IMAD R0, R0, UR5, R5 ;  /* 0x0000000500007c24 */ /* 0x001fca000f8e0205 */
[----:B--2---:R-:W-:Y:S01]  /*00a0*/  ISETP.GE.AND P0, PT, R0, UR6, PT ;  /* 0x0000000600007c0c */ /* 0x004fe2000bf06270 */
[----:B-1----:R-:W-:-:S05]  /*00b0*/  IMAD R6, R6, UR4, R3 ;  /* 0x0000000406067c24 */ /* 0x002fca000f8e0203 */
[----:B---3--:R-:W-:-:S13]  /*00c0*/  ISETP.GE.OR P0, PT, R6, UR7, P0 ;  /* 0x0000000706007c0c */ /* 0x008fda0008706670 */
[----:B------:R-:W-:Y:S05]  /*00d0*/  @P0 EXIT ;  /* 0x000000000000094d */ /* 0x000fea0003800000 */
[----:B------:R-:W0:Y:S01]  /*00e0*/  LDC.64 R4, c[0x0][0x3a8] ;  /* 0x0000ea00ff047b82 */ /* 0x000e220000000a00 */
[----:B------:R-:W1:Y:S01]  /*00f0*/  LDCU UR4, c[0x0][0x3b0] ;  /* 0x00007600ff0477ac */ /* 0x000e620008000800 */
[----:B------:R-:W-:Y:S01]  /*0100*/  BSSY.RECONVERGENT B1, `(.L_x_0) ;  /* 0x000008e000017945 */ /* 0x000fe20003800200 */
[----:B------:R-:W-:Y:S02]  /*0110*/  HFMA2 R19, -RZ, RZ, 0, 0 ;  /* 0x00000000ff137431 */ /* 0x000fe400000001ff */
[----:B------:R-:W-:-:S03]  /*0120*/  IMAD.MOV.U32 R8, RZ, RZ, RZ ;  /* 0x000000ffff087224 */ /* 0x000fc600078e00ff */
[----:B------:R-:W2:Y:S01]  /*0130*/  LDC R9, c[0x0][0x3a4] ;  /* 0x0000e900ff097b82 */ /* 0x000ea20000000800 */
[----:B-1----:R-:W-:Y:S01]  /*0140*/  VIADD R3, R0, -UR4 ;  /* 0x8000000400037c36 */ /* 0x002fe20008000000 */
[----:B------:R-:W1:Y:S04]  /*0150*/  LDCU.64 UR4, c[0x0][0x358] ;  /* 0x00006b00ff0477ac */ /* 0x000e680008000a00 */
[----:B0-----:R-:W-:Y:S01]  /*0160*/  VIADDMNMX R7, R3, R4, UR6, PT ;  /* 0x0000000603077e46 */ /* 0x001fe2000b800104 */
[----:B------:R-:W-:Y:S01]  /*0170*/  IMAD.IADD R10, R6, 0x1, -R5 ;  /* 0x00000001060a7824 */ /* 0x000fe200078e0a05 */
[----:B------:R-:W-:-:S04]  /*0180*/  VIMNMX R14, PT, PT, RZ, R3, !PT ;  /* 0x00000003ff0e7248 */ /* 0x000fc80007fe0100 */
[----:B------:R-:W-:Y:S02]  /*0190*/  ISETP.GE.AND P0, PT, R14, R7, PT ;  /* 0x000000070e00720c */ /* 0x000fe40003f06270 */
[----:B--2---:R-:W-:Y:S02]  /*01a0*/  VIADDMNMX R9, R10, R9, UR7, PT ;  /* 0x000000070a097e46 */ /* 0x004fe4000b800109 */
[----:B------:R-:W-:-:S09]  /*01b0*/  VIMNMX R10, PT, PT, RZ, R10, !PT ;  /* 0x0000000aff0a7248 */ /* 0x000fd20007fe0100 */
[----:B-1----:R-:W-:Y:S05]  /*01c0*/  @P0 BRA `(.L_x_1) ;  /* 0x0000000800040947 */ /* 0x002fea0003800000 */
[----:B------:R-:W0:Y:S01]  /*01d0*/  LDC.64 R2, c[0x0][0x380] ;  /* 0x0000e000ff027b82 */ /* 0x000e220000000a00 */
[----:B------:R-:W-:Y:S02]  /*01e0*/  IMAD.IADD R11, R9, 0x1, -R10 ;  /* 0x00000001090b7824 */ /* 0x000fe400078e0a0a */
[----:B------:R-:W-:Y:S02]  /*01f0*/  IMAD.IADD R8, R10, 0x1, -R9 ;  /* 0x000000010a087824 */ /* 0x000fe400078e0a09 */
[----:B------:R-:W-:Y:S01]  /*0200*/  IMAD.MOV.U32 R19, RZ, RZ, RZ ;  /* 0x000000ffff137224 */ /* 0x000fe200078e00ff */
[C---:B------:R-:W-:Y:S02]  /*0210*/  LOP3.LUT R18, R11.reuse, 0xf, RZ, 0xc0, !PT ;  /* 0x0000000f0b127812 */ /* 0x040fe400078ec0ff */
[C---:B------:R-:W-:Y:S02]  /*0220*/  LOP3.LUT R20, R11.reuse, 0x7, RZ, 0xc0, !PT ;  /* 0x000000070b147812 */ /* 0x040fe400078ec0ff */
[----:B------:R-:W-:Y:S01]  /*0230*/  LOP3.LUT R15, R11, 0xfffffff0, RZ, 0xc0, !PT ;  /* 0xfffffff00b0f7812 */ /* 0x000fe200078ec0ff */
[----:B------:R-:W-:Y:S01]  /*0240*/  VIADD R4, R18, 0xffffffff ;  /* 0xffffffff12047836 */ /* 0x000fe20000000000 */
[----:B------:R-:W-:-:S02]  /*0250*/  IADD3 R5, PT, PT, R20, -0x1, RZ ;  /* 0xffffffff14057810 */ /* 0x000fc40007ffe0ff */
[----:B------:R-:W-:Y:S01]  /*0260*/  ISETP.GT.U32.AND P3, PT, R8, -0x10, PT ;  /* 0xfffffff00800780c */ /* 0x000fe20003f64070 */
[----:B------:R-:W-:Y:S01]  /*0270*/  IMAD.MOV.U32 R8, RZ, RZ, RZ ;  /* 0x000000ffff087224 */ /* 0x000fe200078e00ff */
[----:B------:R-:W-:Y:S02]  /*0280*/  ISETP.GE.U32.AND P2, PT, R4, 0x7, PT ;  /* 0x000000070400780c */ /* 0x000fe40003f46070 */
[----:B------:R-:W-:Y:S02]  /*0290*/  ISETP.GE.U32.AND P1, PT, R5, 0x3, PT ;  /* 0x000000030500780c */ /* 0x000fe40003f26070 */
[----:B------:R-:W-:Y:S02]  /*02a0*/  LOP3.LUT R21, R11, 0x3, RZ, 0xc0, !PT ;  /* 0x000000030b157812 */ /* 0x000fe400078ec0ff */
[----:B------:R-:W-:Y:S01]  /*02b0*/  IADD3 R15, PT, PT, -R15, RZ, RZ ;  /* 0x000000ff0f0f7210 */ /* 0x000fe20007ffe1ff */
[----:B0-----:R-:W-:-:S03]  /*02c0*/  IMAD.WIDE.U32 R2, R10, 0x4, R2 ;  /* 0x000000040a027825 */ /* 0x001fc600078e0002 */
[----:B------:R-:W-:-:S05]  /*02d0*/  IADD3 R12, P0, PT, R2, 0x20, RZ ;  /* 0x00000020020c7810 */ /* 0x000fca0007f1e0ff */
[----:B------:R-:W-:-:S08]  /*02e0*/  IMAD.X R13, RZ, RZ, R3, P0 ;  /* 0x000000ffff0d7224 */ /* 0x000fd000000e0603 */
.L_x_11:
[----:B------:R-:W0:Y:S01]  /*02f0*/  LDCU UR6, c[0x0][0x388] ;  /* 0x00007100ff0677ac */ /* 0x000e220008000800 */
[----:B------:R-:W-:Y:S01]  /*0300*/  ISETP.GE.AND P4, PT, R10, R9, PT ;  /* 0x000000090a00720c */ /* 0x000fe20003f86270 */
[----:B------:R-:W-:Y:S01]  /*0310*/  BSSY.RECONVERGENT B0, `(.L_x_2) ;  /* 0x000006b000007945 */ /* 0x000fe20003800200 */
[C---:B0-----:R-:W-:Y:S02]  /*0320*/  IMAD R4, R14.reuse, UR6, RZ ;  /* 0x000000060e047c24 */ /* 0x041fe4000f8e02ff */
[----:B------:R-:W-:-:S05]  /*0330*/  VIADD R14, R14, 0x1 ;  /* 0x000000010e0e7836 */ /* 0x000fca0000000000 */
[----:B------:R-:W-:-:S04]  /*0340*/  ISETP.NE.AND P0, PT, R14, R7, PT ;  /* 0x000000070e00720c */ /* 0x000fc80003f05270 */
[----:B------:R-:W-:Y:S09]  /*0350*/  @P4 BRA `(.L_x_3) ;  /* 0x0000000400984947 */ /* 0x000ff20003800000 */
[----:B------:R-:W-:Y:S01]  /*0360*/  BSSY.RECONVERGENT B2, `(.L_x_4) ;  /* 0x0000030000027945 */ /* 0x000fe20003800200 */
[----:B------:R-:W-:Y:S01]  /*0370*/  ISETP.NE.AND P4, PT, R18, RZ, PT ;  /* 0x000000ff1200720c */ /* 0x000fe20003f85270 */
[----:B------:R-:W-:Y:S02]  /*0380*/  IMAD.MOV.U32 R17, RZ, RZ, R10 ;  /* 0x000000ffff117224 */ /* 0x000fe400078e000a */
[----:B------:R-:W-:Y:S10]  /*0390*/  @P3 BRA `(.L_x_5) ;  /* 0x0000000000b03947 */ /* 0x000ff40003800000 */
[C---:B------:R-:W-:Y:S01]  /*03a0*/  IADD3 R23, P5, PT, R4.reuse, R12, RZ ;  /* 0x0000000c04177210 */ /* 0x040fe20007fbe0ff */
[----:B------:R-:W-:Y:S01]  /*03b0*/  IMAD.MOV.U32 R5, RZ, RZ, R15 ;  /* 0x000000ffff057224 */ /* 0x000fe200078e000f */
[----:B------:R-:W-:Y:S02]  /*03c0*/  MOV R17, R10 ;  /* 0x0000000a00117202 */ /* 0x000fe40000000f00 */
[----:B------:R-:W-:-:S09]  /*03d0*/  LEA.HI.X.SX32 R16, R4, R13, 0x1, P5 ;  /* 0x0000000d04107211 */ /* 0x000fd200028f0eff */
.L_x_6:
[----:B------:R-:W-:Y:S02]  /*03e0*/  IMAD.MOV.U32 R2, RZ, RZ, R23 ;  /* 0x000000ffff027224 */ /* 0x000fe400078e0017 */
[----:B------:R-:W-:-:S05]  /*03f0*/  IMAD.MOV.U32 R3, RZ, RZ, R16 ;  /* 0x000000ffff037224 */ /* 0x000fca00078e0010 */
[----:B------:R-:W2:Y:S04]  /*0400*/  LDG.E R16, desc[UR4][R2.64+-0x20] ;  /* 0xffffe00402107981 */ /* 0x000ea8000c1e1900 */
[----:B------:R-:W3:Y:S04]  /*0410*/  LDG.E R27, desc[UR4][R2.64+-0x1c] ;  /* 0xffffe404021b7981 */ /* 0x000ee8000c1e1900 */
[----:B------:R-:W4:Y:S04]  /*0420*/  LDG.E R26, desc[UR4][R2.64+-0x18] ;  /* 0xffffe804021a7981 */ /* 0x000f28000c1e1900 */
[----:B------:R-:W5:Y:S04]  /*0430*/  LDG.E R22, desc[UR4][R2.64+-0x14] ;  /* 0xffffec0402167981 */ /* 0x000f68000c1e1900 */
[----:B------:R-:W5:Y:S04]  /*0440*/  LDG.E R23, desc[UR4][R2.64+-0x10] ;  /* 0xfffff00402177981 */ /* 0x000f68000c1e1900 */
[----:B------:R-:W5:Y:S04]  /*0450*/  LDG.E R24, desc[UR4][R2.64+-0xc] ;  /* 0xfffff40402187981 */ /* 0x000f68000c1e1900 */
[----:B------:R-:W5:Y:S01]  /*0460*/  LDG.E R25, desc[UR4][R2.64+-0x8] ;  /* 0xfffff80402197981 */ /* 0x000f62000c1e1900 */
[----:B--2---:R-:W-:-:S03]  /*0470*/  FADD R16, R16, R19 ;  /* 0x0000001310107221 */ /* 0x004fc60000000000 */
[----:B------:R-:W2:Y:S01]  /*0480*/  LDG.E R19, desc[UR4][R2.64] ;  /* 0x0000000402137981 */ /* 0x000ea2000c1e1900 */
[----:B---3--:R-:W-:-:S03]  /*0490*/  FADD R27, R16, R27 ;  /* 0x0000001b101b7221 */ /* 0x008fc60000000000 */
[----:B------:R-:W3:Y:S01]  /*04a0*/  LDG.E R16, desc[UR4][R2.64+-0x4] ;  /* 0xfffffc0402107981 */ /* 0x000ee2000c1e1900 */
[----:B----4-:R-:W-:-:S04]  /*04b0*/  FADD R27, R27, R26 ;  /* 0x0000001a1b1b7221 */ /* 0x010fc80000000000 */
[----:B-----5:R-:W-:Y:S02]  /*04c0*/  FADD R26, R27, R22 ;  /* 0x000000161b1a7221 */ /* 0x020fe40000000000 */
[----:B------:R-:W4:Y:S02]  /*04d0*/  LDG.E R22, desc[UR4][R2.64+0x4] ;  /* 0x0000040402167981 */ /* 0x000f24000c1e1900 */
[----:B------:R-:W-:Y:S02]  /*04e0*/  FADD R27, R26, R23 ;  /* 0x000000171a1b7221 */ /* 0x000fe40000000000 */
[----:B------:R-:W5:Y:S02]  /*04f0*/  LDG.E R23, desc[UR4][R2.64+0x8] ;  /* 0x0000080402177981 */ /* 0x000f64000c1e1900 */
[----:B------:R-:W-:Y:S02]  /*0500*/  FADD R26, R27, R24 ;  /* 0x000000181b1a7221 */ /* 0x000fe40000000000 */
[----:B------:R-:W5:Y:S02]  /*0510*/  LDG.E R24, desc[UR4][R2.64+0xc] ;  /* 0x00000c0402187981 */ /* 0x000f64000c1e1900 */
[----:B------:R-:W-:-:S02]  /*0520*/  FADD R27, R26, R25 ;  /* 0x000000191a1b7221 */ /* 0x000fc40000000000 */
[----:B------:R-:W5:Y:S02]  /*0530*/  LDG.E R25, desc[UR4][R2.64+0x10] ;  /* 0x0000100402197981 */ /* 0x000f64000c1e1900 */
[----:B---3--:R-:W-:Y:S02]  /*0540*/  FADD R26, R27, R16 ;  /* 0x000000101b1a7221 */ /* 0x008fe40000000000 */
[----:B------:R-:W3:Y:S02]  /*0550*/  LDG.E R16, desc[UR4][R2.64+0x14] ;  /* 0x0000140402107981 */ /* 0x000ee4000c1e1900 */
[----:B--2---:R-:W-:Y:S02]  /*0560*/  FADD R27, R26, R19 ;  /* 0x000000131a1b7221 */ /* 0x004fe40000000000 */
[----:B------:R-:W2:Y:S02]  /*0570*/  LDG.E R19, desc[UR4][R2.64+0x18] ;  /* 0x0000180402137981 */ /* 0x000ea4000c1e1900 */
[----:B----4-:R-:W-:-:S02]  /*0580*/  FADD R26, R27, R22 ;  /* 0x000000161b1a7221 */ /* 0x010fc40000000000 */
[----:B------:R-:W4:Y:S01]  /*0590*/  LDG.E R22, desc[UR4][R2.64+0x1c] ;  /* 0x00001c0402167981 */ /* 0x000f22000c1e1900 */
[----:B------:R-:W-:Y:S01]  /*05a0*/  IADD3 R5, PT, PT, R5, 0x10, RZ ;  /* 0x0000001005057810 */ /* 0x000fe20007ffe0ff */
[----:B-----5:R-:W-:-:S03]  /*05b0*/  FADD R23, R26, R23 ;  /* 0x000000171a177221 */ /* 0x020fc60000000000 */
[----:B------:R-:W-:Y:S01]  /*05c0*/  ISETP.NE.AND P5, PT, R5, RZ, PT ;  /* 0x000000ff0500720c */ /* 0x000fe20003fa5270 */
[----:B------:R-:W-:-:S04]  /*05d0*/  FADD R24, R23, R24 ;  /* 0x0000001817187221 */ /* 0x000fc80000000000 */
[----:B------:R-:W-:Y:S01]  /*05e0*/  FADD R25, R24, R25 ;  /* 0x0000001918197221 */ /* 0x000fe20000000000 */
[----:B------:R-:W-:Y:S01]  /*05f0*/  IADD3 R23, P6, PT, R2, 0x40, RZ ;  /* 0x0000004002177810 */ /* 0x000fe20007fde0ff */
[----:B------:R-:W-:Y:S02]  /*0600*/  VIADD R17, R17, 0x10 ;  /* 0x0000001011117836 */ /* 0x000fe40000000000 */
[----:B---3--:R-:W-:-:S04]  /*0610*/  FADD R16, R25, R16 ;  /* 0x0000001019107221 */ /* 0x008fc80000000000 */
[----:B--2---:R-:W-:Y:S01]  /*0620*/  FADD R19, R16, R19 ;  /* 0x0000001310137221 */ /* 0x004fe20000000000 */
[----:B------:R-:W-:-:S03]  /*0630*/  IMAD.X R16, RZ, RZ, R3, P6 ;  /* 0x000000ffff107224 */ /* 0x000fc600030e0603 */
[----:B----4-:R-:W-:Y:S01]  /*0640*/  FADD R19, R19, R22 ;  /* 0x0000001613137221 */ /* 0x010fe20000000000 */
[----:B------:R-:W-:Y:S06]  /*0650*/  @P5 BRA `(.L_x_6) ;  /* 0xfffffffc00605947 */ /* 0x000fec000383ffff */
.L_x_5:
[----:B------:R-:W-:Y:S05]  /*0660*/  BSYNC.RECONVERGENT B2 ;  /* 0x0000000000027941 */ /* 0x000fea0003800200 */
.L_x_4:
[----:B------:R-:W-:Y:S01]  /*0670*/  IADD3 R8, PT, PT, R8, R11, RZ ;  /* 0x0000000b08087210 */ /* 0x000fe20007ffe0ff */
[----:B------:R-:W-:Y:S06]  /*0680*/  @!P4 BRA `(.L_x_3) ;  /* 0x0000000000ccc947 */ /* 0x000fec0003800000 */
[----:B------:R-:W0:Y:S01]  /*0690*/  LDCU.64 UR6, c[0x0][0x380] ;  /* 0x00007000ff0677ac */ /* 0x000e220008000a00 */
[----:B------:R-:W-:Y:S01]  /*06a0*/  BSSY.RECONVERGENT B2, `(.L_x_7) ;  /* 0x0000017000027945 */ /* 0x000fe20003800200 */
[----:B------:R-:W-:Y:S02]  /*06b0*/  ISETP.NE.AND P4, PT, R20, RZ, PT ;  /* 0x000000ff1400720c */ /* 0x000fe40003f85270 */
[----:B0-----:R-:W-:-:S04]  /*06c0*/  IADD3 R2, P5, PT, R4, UR6, RZ ;  /* 0x0000000604027c10 */ /* 0x001fc8000ffbe0ff */
[----:B------:R-:W-:Y:S01]  /*06d0*/  LEA.HI.X.SX32 R3, R4, UR7, 0x1, P5 ;  /* 0x0000000704037c11 */ /* 0x000fe2000a8f0eff */
[----:B------:R-:W-:Y:S08]  /*06e0*/  @!P2 BRA `(.L_x_8) ;  /* 0x000000000048a947 */ /* 0x000ff00003800000 */
[----:B------:R-:W-:-:S05]  /*06f0*/  IMAD.WIDE.U32 R4, R17, 0x4, R2 ;  /* 0x0000000411047825 */ /* 0x000fca00078e0002 */
        /* <DEDUP_REMOVED lines=9> */
[----:B---3--:R-:W-:-:S04]  /*0790*/  FADD R27, R26, R27 ;  /* 0x0000001b1a1b7221 */ /* 0x008fc80000000000 */
[----:B----4-:R-:W-:-:S04]  /*07a0*/  FADD R24, R27, R24 ;  /* 0x000000181b187221 */ /* 0x010fc80000000000 */
[----:B-----5:R-:W-:-:S04]  /*07b0*/  FADD R23, R24, R23 ;  /* 0x0000001718177221 */ /* 0x020fc80000000000 */
[----:B------:R-:W-:-:S04]  /*07c0*/  FADD R23, R23, R22 ;  /* 0x0000001617177221 */ /* 0x000fc80000000000 */
[----:B------:R-:W-:Y:S01]  /*07d0*/  FADD R16, R23, R16 ;  /* 0x0000001017107221 */ /* 0x000fe20000000000 */
[----:B------:R-:W-:-:S03]  /*07e0*/  VIADD R17, R17, 0x8 ;  /* 0x0000000811117836 */ /* 0x000fc60000000000 */
[----:B--2---:R-:W-:-:S04]  /*07f0*/  FADD R16, R16, R19 ;  /* 0x0000001310107221 */ /* 0x004fc80000000000 */
[----:B------:R-:W-:-:S07]  /*0800*/  FADD R19, R16, R25 ;  /* 0x0000001910137221 */ /* 0x000fce0000000000 */
.L_x_8:
[----:B------:R-:W-:Y:S05]  /*0810*/  BSYNC.RECONVERGENT B2 ;  /* 0x0000000000027941 */ /* 0x000fea0003800200 */
.L_x_7:
[----:B------:R-:W-:Y:S05]  /*0820*/  @!P4 BRA `(.L_x_3) ;  /* 0x000000000064c947 */ /* 0x000fea0003800000 */
[----:B------:R-:W-:Y:S01]  /*0830*/  BSSY.RECONVERGENT B2, `(.L_x_9) ;  /* 0x000000d000027945 */ /* 0x000fe20003800200 */
[----:B------:R-:W-:-:S03]  /*0840*/  ISETP.NE.AND P4, PT, R21, RZ, PT ;  /* 0x000000ff1500720c */ /* 0x000fc60003f85270 */
[----:B------:R-:W-:Y:S10]  /*0850*/  @!P1 BRA `(.L_x_10) ;  /* 0x0000000000289947 */ /* 0x000ff40003800000 */
[----:B------:R-:W-:-:S05]  /*0860*/  IMAD.WIDE.U32 R4, R17, 0x4, R2 ;  /* 0x0000000411047825 */ /* 0x000fca00078e0002 */
[----:B------:R-:W2:Y:S04]  /*0870*/  LDG.E R16, desc[UR4][R4.64] ;  /* 0x0000000404107981 */ /* 0x000ea8000c1e1900 */
[----:B------:R-:W3:Y:S04]  /*0880*/  LDG.E R23, desc[UR4][R4.64+0x4] ;  /* 0x0000040404177981 */ /* 0x000ee8000c1e1900 */
[----:B------:R-:W4:Y:S04]  /*0890*/  LDG.E R25, desc[UR4][R4.64+0x8] ;  /* 0x0000080404197981 */ /* 0x000f28000c1e1900 */
[----:B------:R-:W5:Y:S01]  /*08a0*/  LDG.E R27, desc[UR4][R4.64+0xc] ;  /* 0x00000c04041b7981 */ /* 0x000f62000c1e1900 */
[----:B------:R-:W-:-:S02]  /*08b0*/  VIADD R17, R17, 0x4 ;  /* 0x0000000411117836 */ /* 0x000fc40000000000 */
[----:B--2---:R-:W-:-:S04]  /*08c0*/  FADD R16, R19, R16 ;  /* 0x0000001013107221 */ /* 0x004fc80000000000 */
[----:B---3--:R-:W-:-:S04]  /*08d0*/  FADD R16, R16, R23 ;  /* 0x0000001710107221 */ /* 0x008fc80000000000 */
[----:B----4-:R-:W-:-:S04]  /*08e0*/  FADD R16, R16, R25 ;  /* 0x0000001910107221 */ /* 0x010fc80000000000 */
[----:B-----5:R-:W-:-:S07]  /*08f0*/  FADD R19, R16, R27 ;  /* 0x0000001b10137221 */ /* 0x020fce0000000000 */
.L_x_10:
[----:B------:R-:W-:Y:S05]  /*0900*/  BSYNC.RECONVERGENT B2 ;  /* 0x0000000000027941 */ /* 0x000fea0003800200 */
.L_x_9:
[----:B------:R-:W-:Y:S05]  /*0910*/  @!P4 BRA `(.L_x_3) ;  /* 0x000000000028c947 */ /* 0x000fea0003800000 */
[----:B------:R-:W-:-:S05]  /*0920*/  IMAD.WIDE.U32 R2, R17, 0x4, R2 ;  /* 0x0000000411027825 */ /* 0x000fca00078e0002 */
[----:B------:R-:W2:Y:S01]  /*0930*/  LDG.E R4, desc[UR4][R2.64] ;  /* 0x0000000402047981 */ /* 0x000ea2000c1e1900 */
[----:B------:R-:W-:Y:S01]  /*0940*/  ISETP.NE.AND P4, PT, R21, 0x1, PT ;  /* 0x000000011500780c */ /* 0x000fe20003f85270 */
[----:B--2---:R-:W-:-:S12]  /*0950*/  FADD R19, R19, R4 ;  /* 0x0000000413137221 */ /* 0x004fd80000000000 */
[----:B------:R-:W-:Y:S05]  /*0960*/  @!P4 BRA `(.L_x_3) ;  /* 0x000000000014c947 */ /* 0x000fea0003800000 */
[----:B------:R-:W-:Y:S01]  /*0970*/  ISETP.NE.AND P4, PT, R21, 0x2, PT ;  /* 0x000000021500780c */ /* 0x000fe20003f85270 */
[----:B------:R-:W2:-:S12]  /*0980*/  LDG.E R4, desc[UR4][R2.64+0x4] ;  /* 0x0000040402047981 */ /* 0x000e98000c1e1900 */
[----:B------:R-:W3:Y:S01]  /*0990*/  @P4 LDG.E R16, desc[UR4][R2.64+0x8] ;  /* 0x0000080402104981 */ /* 0x000ee2000c1e1900 */
[----:B--2---:R-:W-:-:S04]  /*09a0*/  FADD R19, R19, R4 ;  /* 0x0000000413137221 */ /* 0x004fc80000000000 */
[----:B---3--:R-:W-:-:S07]  /*09b0*/  @P4 FADD R19, R19, R16 ;  /* 0x0000001013134221 */ /* 0x008fce0000000000 */
.L_x_3:
[----:B------:R-:W-:Y:S05]  /*09c0*/  BSYNC.RECONVERGENT B0 ;  /* 0x0000000000007941 */ /* 0x000fea0003800200 */
.L_x_2:
[----:B------:R-:W-:Y:S05]  /*09d0*/  @P0 BRA `(.L_x_11) ;  /* 0xfffffff800440947 */ /* 0x000fea000383ffff */
.L_x_1:
[----:B------:R-:W-:Y:S05]  /*09e0*/  BSYNC.RECONVERGENT B1 ;  /* 0x0000000000017941 */ /* 0x000fea0003800200 */
.L_x_0:
[----:B------:R-:W0:Y:S01]  /*09f0*/  LDCU UR6, c[0x0][0x398] ;  /* 0x00007300ff0677ac */ /* 0x000e220008000800 */
[----:B------:R-:W-:Y:S01]  /*0a00*/  ISETP.GE.AND P0, PT, R8, 0x1, PT ;  /* 0x000000010800780c */ /* 0x000fe20003f06270 */
[----:B------:R-:W-:Y:S01]  /*0a10*/  BSSY.RECONVERGENT B0, `(.L_x_12) ;  /* 0x0000016000007945 */ /* 0x000fe20003800200 */
[----:B------:R-:W-:Y:S01]  /*0a20*/  HFMA2 R3, -RZ, RZ, 0, 0 ;  /* 0x00000000ff037431 */ /* 0x000fe200000001ff */
[----:B------:R-:W1:Y:S01]  /*0a30*/  LDCU.64 UR8, c[0x0][0x390] ;  /* 0x00007200ff0877ac */ /* 0x000e620008000a00 */
[----:B0-----:R-:W-:-:S05]  /*0a40*/  IMAD R0, R0, UR6, RZ ;  /* 0x0000000600007c24 */ /* 0x001fca000f8e02ff */
[----:B-1----:R-:W-:-:S04]  /*0a50*/  IADD3 R4, P1, PT, R0, UR8, RZ ;  /* 0x0000000800047c10 */ /* 0x002fc8000ff3e0ff */
[----:B------:R-:W-:Y:S01]  /*0a60*/  LEA.HI.X.SX32 R5, R0, UR9, 0x1, P1 ;  /* 0x0000000900057c11 */ /* 0x000fe200088f0eff */
[----:B------:R-:W-:Y:S08]  /*0a70*/  @!P0 BRA `(.L_x_13) ;  /* 0x00000000003c8947 */ /* 0x000ff00003800000 */
[----:B------:R-:W-:Y:S01]  /*0a80*/  I2FP.F32.U32 R8, R8 ;  /* 0x0000000800087245 */ /* 0x000fe20000201000 */
[----:B------:R-:W-:Y:S03]  /*0a90*/  BSSY.RECONVERGENT B1, `(.L_x_13) ;  /* 0x000000d000017945 */ /* 0x000fe60003800200 */
[----:B------:R-:W0:Y:S08]  /*0aa0*/  MUFU.RCP R0, R8 ;  /* 0x0000000800007308 */ /* 0x000e300000001000 */
[----:B------:R-:W1:Y:S01]  /*0ab0*/  FCHK P0, R19, R8 ;  /* 0x0000000813007302 */ /* 0x000e620000000000 */
[----:B0-----:R-:W-:-:S04]  /*0ac0*/  FFMA R3, -R8, R0, 1 ;  /* 0x3f80000008037423 */ /* 0x001fc80000000100 */
[----:B------:R-:W-:-:S04]  /*0ad0*/  FFMA R0, R0, R3, R0 ;  /* 0x0000000300007223 */ /* 0x000fc80000000000 */
[----:B------:R-:W-:-:S04]  /*0ae0*/  FFMA R2, R0, R19, RZ ;  /* 0x0000001300027223 */ /* 0x000fc800000000ff */
[----:B------:R-:W-:-:S04]  /*0af0*/  FFMA R3, -R8, R2, R19 ;  /* 0x0000000208037223 */ /* 0x000fc80000000113 */
[----:B------:R-:W-:Y:S01]  /*0b00*/  FFMA R3, R0, R3, R2 ;  /* 0x0000000300037223 */ /* 0x000fe20000000002 */
[----:B-1----:R-:W-:Y:S06]  /*0b10*/  @!P0 BRA `(.L_x_14) ;  /* 0x0000000000108947 */ /* 0x002fec0003800000 */
[----:B------:R-:W-:Y:S01]  /*0b20*/  IMAD.MOV.U32 R3, RZ, RZ, R19 ;  /* 0x000000ffff037224 */ /* 0x000fe200078e0013 */
[----:B------:R-:W-:-:S07]  /*0b30*/  MOV R2, 0xb50 ;  /* 0x00000b5000027802 */ /* 0x000fce0000000f00 */
[----:B------:R-:W-:Y:S05]  /*0b40*/  CALL.REL.NOINC `($__internal_0_$__cuda_sm3x_div_rn_noftz_f32_slowpath) ;  /* 0x0000000000187944 */ /* 0x000fea0003c00000 */
[----:B------:R-:W-:-:S07]  /*0b50*/  IMAD.MOV.U32 R3, RZ, RZ, R0 ;  /* 0x000000ffff037224 */ /* 0x000fce00078e0000 */
.L_x_14:
[----:B------:R-:W-:Y:S05]  /*0b60*/  BSYNC.RECONVERGENT B1 ;  /* 0x0000000000017941 */ /* 0x000fea0003800200 */
.L_x_13:
[----:B------:R-:W-:Y:S05]  /*0b70*/  BSYNC.RECONVERGENT B0 ;  /* 0x0000000000007941 */ /* 0x000fea0003800200 */
.L_x_12:
[----:B------:R-:W-:-:S05]  /*0b80*/  IMAD.WIDE R4, R6, 0x4, R4 ;  /* 0x0000000406047825 */ /* 0x000fca00078e0204 */
[----:B------:R-:W-:Y:S01]  /*0b90*/  STG.E desc[UR4][R4.64], R3 ;  /* 0x0000000304007986 */ /* 0x000fe2000c101904 */
[----:B------:R-:W-:Y:S05]  /*0ba0*/  EXIT ;  /* 0x000000000000794d */ /* 0x000fea0003800000 */
        .weak           $__internal_0_$__cuda_sm3x_div_rn_noftz_f32_slowpath
        .type           $__internal_0_$__cuda_sm3x_div_rn_noftz_f32_slowpath,@function
        .size           $__internal_0_$__cuda_sm3x_div_rn_noftz_f32_slowpath,(.L_x_52 - $__internal_0_$__cuda_sm3x_div_rn_noftz_f32_slowpath)
$__internal_0_$__cuda_sm3x_div_rn_noftz_f32_slowpath:
[----:B------:R-:W-:Y:S01]  /*0bb0*/  SHF.R.U32.HI R7, RZ, 0x17, R8 ;  /* 0x00000017ff077819 */ /* 0x000fe20000011608 */
[----:B------:R-:W-:Y:S01]  /*0bc0*/  BSSY.RECONVERGENT B2, `(.L_x_15) ;  /* 0x0000063000027945 */ /* 0x000fe20003800200 */
[----:B------:R-:W-:Y:S02]  /*0bd0*/  SHF.R.U32.HI R0, RZ, 0x17, R3 ;  /* 0x00000017ff007819 */ /* 0x000fe40000011603 */
[----:B------:R-:W-:Y:S02]  /*0be0*/  LOP3.LUT R15, R7, 0xff, RZ, 0xc0, !PT ;  /* 0x000000ff070f7812 */ /* 0x000fe400078ec0ff */
[----:B------:R-:W-:Y:S02]  /*0bf0*/  LOP3.LUT R12, R0, 0xff, RZ, 0xc0, !PT ;  /* 0x000000ff000c7812 */ /* 0x000fe400078ec0ff */
[----:B------:R-:W-:-:S03]  /*0c00*/  IADD3 R10, PT, PT, R15, -0x1, RZ ;  /* 0xffffffff0f0a7810 */ /* 0x000fc60007ffe0ff */
[----:B------:R-:W-:Y:S01]  /*0c10*/  VIADD R9, R12, 0xffffffff ;  /* 0xffffffff0c097836 */ /* 0x000fe20000000000 */
[----:B------:R-:W-:-:S04]  /*0c20*/  ISETP.GT.U32.AND P0, PT, R10, 0xfd, PT ;  /* 0x000000fd0a00780c */ /* 0x000fc80003f04070 */
[----:B------:R-:W-:-:S13]  /*0c30*/  ISETP.GT.U32.OR P0, PT, R9, 0xfd, P0 ;  /* 0x000000fd0900780c */ /* 0x000fda0000704470 */
[----:B------:R-:W-:Y:S01]  /*0c40*/  @!P0 IMAD.MOV.U32 R7, RZ, RZ, RZ ;  /* 0x000000ffff078224 */ /* 0x000fe200078e00ff */
[----:B------:R-:W-:Y:S06]  /*0c50*/  @!P0 BRA `(.L_x_16) ;  /* 0x0000000000608947 */ /* 0x000fec0003800000 */
[----:B------:R-:W-:Y:S02]  /*0c60*/  FSETP.GTU.FTZ.AND P0, PT, |R3|, +INF , PT ;  /* 0x7f8000000300780b */ /* 0x000fe40003f1c200 */
[----:B------:R-:W-:Y:S02]  /*0c70*/  FSETP.GTU.FTZ.AND P1, PT, |R8|, +INF , PT ;  /* 0x7f8000000800780b */ /* 0x000fe40003f3c200 */
[----:B------:R-:W-:Y:S02]  /*0c80*/  MOV R0, R8 ;  /* 0x0000000800007202 */ /* 0x000fe40000000f00 */
[----:B------:R-:W-:-:S13]  /*0c90*/  PLOP3.LUT P0, PT, P0, P1, PT, 0xf8, 0x8f ;  /* 0x00000000008f781c */ /* 0x000fda0000703f70 */
[----:B------:R-:W-:Y:S05]  /*0ca0*/  @P0 BRA `(.L_x_17) ;  /* 0x00000004004c0947 */ /* 0x000fea0003800000 */
[----:B------:R-:W-:-:S13]  /*0cb0*/  LOP3.LUT P0, RZ, R8, 0x7fffffff, R3, 0xc8, !PT ;  /* 0x7fffffff08ff7812 */ /* 0x000fda000780c803 */
[----:B------:R-:W-:Y:S05]  /*0cc0*/  @!P0 BRA `(.L_x_18) ;  /* 0x00000004003c8947 */ /* 0x000fea0003800000 */
[C---:B------:R-:W-:Y:S02]  /*0cd0*/  FSETP.NEU.FTZ.AND P0, PT, |R3|.reuse, +INF , PT ;  /* 0x7f8000000300780b */ /* 0x040fe40003f1d200 */
[----:B------:R-:W-:Y:S02]  /*0ce0*/  FSETP.NEU.FTZ.AND P2, PT, |R0|, +INF , PT ;  /* 0x7f8000000000780b */ /* 0x000fe40003f5d200 */
[----:B------:R-:W-:-:S11]  /*0cf0*/  FSETP.NEU.FTZ.AND P1, PT, |R3|, +INF , PT ;  /* 0x7f8000000300780b */ /* 0x000fd60003f3d200 */
[----:B------:R-:W-:Y:S05]  /*0d00*/  @!P2 BRA !P0, `(.L_x_18) ;  /* 0x00000004002ca947 */ /* 0x000fea0004000000 */
[----:B------:R-:W-:-:S04]  /*0d10*/  LOP3.LUT P0, RZ, R3, 0x7fffffff, RZ, 0xc0, !PT ;  /* 0x7fffffff03ff7812 */ /* 0x000fc8000780c0ff */
[----:B------:R-:W-:-:S13]  /*0d20*/  PLOP3.LUT P0, PT, P2, P0, PT, 0x2f, 0xf2 ;  /* 0x0000000000f2781c */ /* 0x000fda0001700577 */
[----:B------:R-:W-:Y:S05]  /*0d30*/  @P0 BRA `(.L_x_19) ;  /* 0x0000000400180947 */ /* 0x000fea0003800000 */
[----:B------:R-:W-:-:S04]  /*0d40*/  LOP3.LUT P0, RZ, R8, 0x7fffffff, RZ, 0xc0, !PT ;  /* 0x7fffffff08ff7812 */ /* 0x000fc8000780c0ff */
[----:B------:R-:W-:-:S13]  /*0d50*/  PLOP3.LUT P0, PT, P1, P0, PT, 0x2f, 0xf2 ;  /* 0x0000000000f2781c */ /* 0x000fda0000f00577 */
[----:B------:R-:W-:Y:S05]  /*0d60*/  @P0 BRA `(.L_x_20) ;  /* 0x0000000400000947 */ /* 0x000fea0003800000 */
[----:B------:R-:W-:Y:S02]  /*0d70*/  ISETP.GE.AND P0, PT, R9, RZ, PT ;  /* 0x000000ff0900720c */ /* 0x000fe40003f06270 */
[----:B------:R-:W-:-:S11]  /*0d80*/  ISETP.GE.AND P1, PT, R10, RZ, PT ;  /* 0x000000ff0a00720c */ /* 0x000fd60003f26270 */
[----:B------:R-:W-:Y:S02]  /*0d90*/  @P0 IMAD.MOV.U32 R7, RZ, RZ, RZ ;  /* 0x000000ffff070224 */ /* 0x000fe400078e00ff */
[----:B------:R-:W-:Y:S01]  /*0da0*/  @!P0 FFMA R3, R3, 1.84467440737095516160e+19, RZ ;  /* 0x5f80000003038823 */ /* 0x000fe200000000ff */
[----:B------:R-:W-:Y:S02]  /*0db0*/  @!P0 IMAD.MOV.U32 R7, RZ, RZ, -0x40 ;  /* 0xffffffc0ff078424 */ /* 0x000fe400078e00ff */
[----:B------:R-:W-:-:S03]  /*0dc0*/  @!P1 FFMA R8, R0, 1.84467440737095516160e+19, RZ ;  /* 0x5f80000000089823 */ /* 0x000fc600000000ff */
[----:B------:R-:W-:-:S07]  /*0dd0*/  @!P1 IADD3 R7, PT, PT, R7, 0x40, RZ ;  /* 0x0000004007079810 */ /* 0x000fce0007ffe0ff */
.L_x_16:
[----:B------:R-:W-:Y:S01]  /*0de0*/  LEA R9, R15, 0xc0800000, 0x17 ;  /* 0xc08000000f097811 */ /* 0x000fe200078eb8ff */
[----:B------:R-:W-:Y:S04]  /*0df0*/  BSSY.RECONVERGENT B3, `(.L_x_21) ;  /* 0x0000036000037945 */ /* 0x000fe80003800200 */
[----:B------:R-:W-:Y:S02]  /*0e00*/  IMAD.IADD R9, R8, 0x1, -R9 ;  /* 0x0000000108097824 */ /* 0x000fe400078e0a09 */
[----:B------:R-:W-:Y:S02]  /*0e10*/  VIADD R8, R12, 0xffffff81 ;  /* 0xffffff810c087836 */ /* 0x000fe40000000000 */
[----:B------:R-:W0:Y:S01]  /*0e20*/  MUFU.RCP R10, R9 ;  /* 0x00000009000a7308 */ /* 0x000e220000001000 */
[----:B------:R-:W-:Y:S01]  /*0e30*/  FADD.FTZ R11, -R9, -RZ ;  /* 0x800000ff090b7221 */ /* 0x000fe20000010100 */
[C---:B------:R-:W-:Y:S01]  /*0e40*/  IMAD R0, R8.reuse, -0x800000, R3 ;  /* 0xff80000008007824 */ /* 0x040fe200078e0203 */
[----:B------:R-:W-:-:S04]  /*0e50*/  IADD3 R8, PT, PT, R8, 0x7f, -R15 ;  /* 0x0000007f08087810 */ /* 0x000fc80007ffe80f */
[----:B------:R-:W-:Y:S01]  /*0e60*/  IADD3 R8, PT, PT, R8, R7, RZ ;  /* 0x0000000708087210 */ /* 0x000fe20007ffe0ff */
[----:B0-----:R-:W-:-:S04]  /*0e70*/  FFMA R13, R10, R11, 1 ;  /* 0x3f8000000a0d7423 */ /* 0x001fc8000000000b */
[----:B------:R-:W-:-:S04]  /*0e80*/  FFMA R12, R10, R13, R10 ;  /* 0x0000000d0a0c7223 */ /* 0x000fc8000000000a */
[----:B------:R-:W-:-:S04]  /*0e90*/  FFMA R3, R0, R12, RZ ;  /* 0x0000000c00037223 */ /* 0x000fc800000000ff */
[----:B------:R-:W-:-:S04]  /*0ea0*/  FFMA R10, R11, R3, R0 ;  /* 0x000000030b0a7223 */ /* 0x000fc80000000000 */
[----:B------:R-:W-:-:S04]  /*0eb0*/  FFMA R13, R12, R10, R3 ;  /* 0x0000000a0c0d7223 */ /* 0x000fc80000000003 */
[----:B------:R-:W-:-:S04]  /*0ec0*/  FFMA R10, R11, R13, R0 ;  /* 0x0000000d0b0a7223 */ /* 0x000fc80000000000 */
[----:B------:R-:W-:-:S05]  /*0ed0*/  FFMA R0, R12, R10, R13 ;  /* 0x0000000a0c007223 */ /* 0x000fca000000000d */
[----:B------:R-:W-:-:S04]  /*0ee0*/  SHF.R.U32.HI R3, RZ, 0x17, R0 ;  /* 0x00000017ff037819 */ /* 0x000fc80000011600 */
[----:B------:R-:W-:-:S05]  /*0ef0*/  LOP3.LUT R3, R3, 0xff, RZ, 0xc0, !PT ;  /* 0x000000ff03037812 */ /* 0x000fca00078ec0ff */
[----:B------:R-:W-:-:S04]  /*0f00*/  IMAD.IADD R9, R3, 0x1, R8 ;  /* 0x0000000103097824 */ /* 0x000fc800078e0208 */
[----:B------:R-:W-:-:S05]  /*0f10*/  VIADD R3, R9, 0xffffffff ;  /* 0xffffffff09037836 */ /* 0x000fca0000000000 */
[----:B------:R-:W-:-:S13]  /*0f20*/  ISETP.GE.U32.AND P0, PT, R3, 0xfe, PT ;  /* 0x000000fe0300780c */ /* 0x000fda0003f06070 */
[----:B------:R-:W-:Y:S05]  /*0f30*/  @!P0 BRA `(.L_x_22) ;  /* 0x0000000000808947 */ /* 0x000fea0003800000 */
[----:B------:R-:W-:-:S13]  /*0f40*/  ISETP.GT.AND P0, PT, R9, 0xfe, PT ;  /* 0x000000fe0900780c */ /* 0x000fda0003f04270 */
[----:B------:R-:W-:Y:S05]  /*0f50*/  @P0 BRA `(.L_x_23) ;  /* 0x00000000006c0947 */ /* 0x000fea0003800000 */
[----:B------:R-:W-:-:S13]  /*0f60*/  ISETP.GE.AND P0, PT, R9, 0x1, PT ;  /* 0x000000010900780c */ /* 0x000fda0003f06270 */
[----:B------:R-:W-:Y:S05]  /*0f70*/  @P0 BRA `(.L_x_24) ;  /* 0x0000000000740947 */ /* 0x000fea0003800000 */
[----:B------:R-:W-:Y:S02]  /*0f80*/  ISETP.GE.AND P0, PT, R9, -0x18, PT ;  /* 0xffffffe80900780c */ /* 0x000fe40003f06270 */
[----:B------:R-:W-:-:S11]  /*0f90*/  LOP3.LUT R0, R0, 0x80000000, RZ, 0xc0, !PT ;  /* 0x8000000000007812 */ /* 0x000fd600078ec0ff */
[----:B------:R-:W-:Y:S05]  /*0fa0*/  @!P0 BRA `(.L_x_24) ;  /* 0x0000000000688947 */ /* 0x000fea0003800000 */
[CCC-:B------:R-:W-:Y:S01]  /*0fb0*/  FFMA.RZ R3, R12.reuse, R10.reuse, R13.reuse ;  /* 0x0000000a0c037223 */ /* 0x1c0fe2000000c00d */
[CCC-:B------:R-:W-:Y:S01]  /*0fc0*/  FFMA.RM R8, R12.reuse, R10.reuse, R13.reuse ;  /* 0x0000000a0c087223 */ /* 0x1c0fe2000000400d */
[C---:B------:R-:W-:Y:S02]  /*0fd0*/  ISETP.NE.AND P2, PT, R9.reuse, RZ, PT ;  /* 0x000000ff0900720c */ /* 0x040fe40003f45270 */
[----:B------:R-:W-:Y:S02]  /*0fe0*/  ISETP.NE.AND P1, PT, R9, RZ, PT ;  /* 0x000000ff0900720c */ /* 0x000fe40003f25270 */
[----:B------:R-:W-:Y:S01]  /*0ff0*/  LOP3.LUT R7, R3, 0x7fffff, RZ, 0xc0, !PT ;  /* 0x007fffff03077812 */ /* 0x000fe200078ec0ff */
[----:B------:R-:W-:Y:S01]  /*1000*/  FFMA.RP R3, R12, R10, R13 ;  /* 0x0000000a0c037223 */ /* 0x000fe2000000800d */
[----:B------:R-:W-:Y:S01]  /*1010*/  IADD3 R10, PT, PT, R9, 0x20, RZ ;  /* 0x00000020090a7810 */ /* 0x000fe20007ffe0ff */
[----:B------:R-:W-:Y:S01]  /*1020*/  IMAD.MOV R9, RZ, RZ, -R9 ;  /* 0x000000ffff097224 */ /* 0x000fe200078e0a09 */
[----:B------:R-:W-:-:S02]  /*1030*/  LOP3.LUT R7, R7, 0x800000, RZ, 0xfc, !PT ;  /* 0x0080000007077812 */ /* 0x000fc400078efcff */
[----:B------:R-:W-:Y:S02]  /*1040*/  FSETP.NEU.FTZ.AND P0, PT, R3, R8, PT ;  /* 0x000000080300720b */ /* 0x000fe40003f1d000 */
[----:B------:R-:W-:Y:S02]  /*1050*/  SHF.L.U32 R10, R7, R10, RZ ;  /* 0x0000000a070a7219 */ /* 0x000fe400000006ff */
[----:B------:R-:W-:Y:S02]  /*1060*/  SEL R8, R9, RZ, P2 ;  /* 0x000000ff09087207 */ /* 0x000fe40001000000 */
[----:B------:R-:W-:Y:S02]  /*1070*/  ISETP.NE.AND P1, PT, R10, RZ, P1 ;  /* 0x000000ff0a00720c */ /* 0x000fe40000f25270 */
[----:B------:R-:W-:Y:S02]  /*1080*/  SHF.R.U32.HI R8, RZ, R8, R7 ;  /* 0x00000008ff087219 */ /* 0x000fe40000011607 */
[----:B------:R-:W-:-:S02]  /*1090*/  PLOP3.LUT P0, PT, P0, P1, PT, 0xf8, 0x8f ;  /* 0x00000000008f781c */ /* 0x000fc40000703f70 */
[----:B------:R-:W-:Y:S02]  /*10a0*/  SHF.R.U32.HI R10, RZ, 0x1, R8 ;  /* 0x00000001ff0a7819 */ /* 0x000fe40000011608 */
[----:B------:R-:W-:-:S04]  /*10b0*/  SEL R3, RZ, 0x1, !P0 ;  /* 0x00000001ff037807 */ /* 0x000fc80004000000 */
[----:B------:R-:W-:-:S04]  /*10c0*/  LOP3.LUT R3, R3, 0x1, R10, 0xf8, !PT ;  /* 0x0000000103037812 */ /* 0x000fc800078ef80a */
[----:B------:R-:W-:-:S05]  /*10d0*/  LOP3.LUT R3, R3, R8, RZ, 0xc0, !PT ;  /* 0x0000000803037212 */ /* 0x000fca00078ec0ff */
[----:B------:R-:W-:-:S05]  /*10e0*/  IMAD.IADD R3, R10, 0x1, R3 ;  /* 0x000000010a037824 */ /* 0x000fca00078e0203 */
[----:B------:R-:W-:Y:S01]  /*10f0*/  LOP3.LUT R0, R3, R0, RZ, 0xfc, !PT ;  /* 0x0000000003007212 */ /* 0x000fe200078efcff */
[----:B------:R-:W-:Y:S06]  /*1100*/  BRA `(.L_x_24) ;  /* 0x0000000000107947 */ /* 0x000fec0003800000 */
.L_x_23:
[----:B------:R-:W-:-:S04]  /*1110*/  LOP3.LUT R0, R0, 0x80000000, RZ, 0xc0, !PT ;  /* 0x8000000000007812 */ /* 0x000fc800078ec0ff */
[----:B------:R-:W-:Y:S01]  /*1120*/  LOP3.LUT R0, R0, 0x7f800000, RZ, 0xfc, !PT ;  /* 0x7f80000000007812 */ /* 0x000fe200078efcff */
[----:B------:R-:W-:Y:S06]  /*1130*/  BRA `(.L_x_24) ;  /* 0x0000000000047947 */ /* 0x000fec0003800000 */
.L_x_22:
[----:B------:R-:W-:-:S07]  /*1140*/  LEA R0, R8, R0, 0x17 ;  /* 0x0000000008007211 */ /* 0x000fce00078eb8ff */
.L_x_24:
[----:B------:R-:W-:Y:S05]  /*1150*/  BSYNC.RECONVERGENT B3 ;  /* 0x0000000000037941 */ /* 0x000fea0003800200 */
.L_x_21:
[----:B------:R-:W-:Y:S05]  /*1160*/  BRA `(.L_x_25) ;  /* 0x0000000000207947 */ /* 0x000fea0003800000 */
.L_x_20:
[----:B------:R-:W-:-:S04]  /*1170*/  LOP3.LUT R0, R8, 0x80000000, R3, 0x48, !PT ;  /* 0x8000000008007812 */ /* 0x000fc800078e4803 */
[----:B------:R-:W-:Y:S01]  /*1180*/  LOP3.LUT R0, R0, 0x7f800000, RZ, 0xfc, !PT ;  /* 0x7f80000000007812 */ /* 0x000fe200078efcff */
[----:B------:R-:W-:Y:S06]  /*1190*/  BRA `(.L_x_25) ;  /* 0x0000000000147947 */ /* 0x000fec0003800000 */
.L_x_19:
[----:B------:R-:W-:Y:S01]  /*11a0*/  LOP3.LUT R0, R8, 0x80000000, R3, 0x48, !PT ;  /* 0x8000000008007812 */ /* 0x000fe200078e4803 */
[----:B------:R-:W-:Y:S06]  /*11b0*/  BRA `(.L_x_25) ;  /* 0x00000000000c7947 */ /* 0x000fec0003800000 */
.L_x_18:
[----:B------:R-:W0:Y:S01]  /*11c0*/  MUFU.RSQ R0, -QNAN ;  /* 0xffc0000000007908 */ /* 0x000e220000001400 */
[----:B------:R-:W-:Y:S05]  /*11d0*/  BRA `(.L_x_25) ;  /* 0x0000000000047947 */ /* 0x000fea0003800000 */
.L_x_17:
[----:B------:R-:W-:-:S07]  /*11e0*/  FADD.FTZ R0, R3, R0 ;  /* 0x0000000003007221 */ /* 0x000fce0000010000 */
.L_x_25:
[----:B------:R-:W-:Y:S05]  /*11f0*/  BSYNC.RECONVERGENT B2 ;  /* 0x0000000000027941 */ /* 0x000fea0003800200 */
.L_x_15:
[----:B------:R-:W-:-:S04]  /*1200*/  IMAD.MOV.U32 R3, RZ, RZ, 0x0 ;  /* 0x00000000ff037424 */ /* 0x000fc800078e00ff */
[----:B0-----:R-:W-:Y:S05]  /*1210*/  RET.REL.NODEC R2 `(_Z33nppiFilterBox_32f_C1R_kernel_implPKfiPfiiiiiii) ;  /* 0xffffffec02787950 */ /* 0x001fea0003c3ffff */
.L_x_26:
[----:B------:R-:W-:-:S00]  /*1220*/  BRA `(.L_x_26) ;  /* 0xfffffffc00fc7947 */ /* 0x000fc0000383ffff */
[----:B------:R-:W-:-:S00]  /*1230*/  NOP ;  /* 0x0000000000007918 */ /* 0x000fc00000000000 */
        /* <DEDUP_REMOVED lines=12> */
.L_x_52:


//--------------------- .text._Z32nppiFilterBox_8u_C4R_kernel_implPKhiPhiiiiiii --------------------------
	.section	.text._Z32nppiFilterBox_8u_C4R_kernel_implPKhiPhiiiiiii,"ax",@progbits
	.align	128
        .global         _Z32nppiFilterBox_8u_C4R_kernel_implPKhiPhiiiiiii
        .type           _Z32nppiFilterBox_8u_C4R_kernel_implPKhiPhiiiiiii,@function
        .size           _Z32nppiFilterBox_8u_C4R_kernel_implPKhiPhiiiiiii,(.L_x_54 - _Z32nppiFilterBox_8u_C4R_kernel_implPKhiPhiiiiiii)
        .other          _Z32nppiFilterBox_8u_C4R_kernel_implPKhiPhiiiiiii,@"STO_CUDA_ENTRY STV_DEFAULT"
_Z32nppiFilterBox_8u_C4R_kernel_implPKhiPhiiiiiii:
.text._Z32nppiFilterBox_8u_C4R_kernel_implPKhiPhiiiiiii:
        /* <DEDUP_REMOVED lines=17> */
[----:B------:R-:W-:Y:S02]  /*0110*/  IMAD.MOV.U32 R27, RZ, RZ, RZ ;  /* 0x000000ffff1b7224 */ /* 0x000fe400078e00ff */
[----:B------:R-:W-:Y:S02]  /*0120*/  IMAD.MOV.U32 R28, RZ, RZ, RZ ;  /* 0x000000ffff1c7224 */ /* 0x000fe400078e00ff */
[----:B------:R-:W-:Y:S01]  /*0130*/  IMAD.MOV.U32 R6, RZ, RZ, RZ ;  /* 0x000000ffff067224 */ /* 0x000fe200078e00ff */
[----:B------:R-:W2:Y:S01]  /*0140*/  LDC R7, c[0x0][0x3a4] ;  /* 0x0000e900ff077b82 */ /* 0x000ea20000000800 */
[----:B-1----:R-:W-:Y:S01]  /*0150*/  VIADD R5, R0, -UR4 ;  /* 0x8000000400057c36 */ /* 0x002fe20008000000 */
[----:B------:R-:W1:Y:S04]  /*0160*/  LDCU.64 UR4, c[0x0][0x358] ;  /* 0x00006b00ff0477ac */ /* 0x000e680008000a00 */
[----:B0-----:R-:W-:Y:S01]  /*0170*/  VIADDMNMX R3, R5, R8, UR6, PT ;  /* 0x0000000605037e46 */ /* 0x001fe2000b800108 */
[----:B------:R-:W-:Y:S01]  /*0180*/  IMAD.IADD R8, R2, 0x1, -R9 ;  /* 0x0000000102087824 */ /* 0x000fe200078e0a09 */
[----:B------:R-:W-:-:S02]  /*0190*/  VIMNMX R10, PT, PT, RZ, R5, !PT ;  /* 0x00000005ff0a7248 */ /* 0x000fc40007fe0100 */
[----:B------:R-:W-:Y:S02]  /*01a0*/  CS2R R4, SRZ ;  /* 0x0000000000047805 */ /* 0x000fe4000001ff00 */
[----:B------:R-:W-:Y:S02]  /*01b0*/  ISETP.GE.AND P0, PT, R10, R3, PT ;  /* 0x000000030a00720c */ /* 0x000fe40003f06270 */
[----:B--2---:R-:W-:Y:S02]  /*01c0*/  VIADDMNMX R7, R8, R7, UR7, PT ;  /* 0x0000000708077e46 */ /* 0x004fe4000b800107 */
[----:B------:R-:W-:-:S09]  /*01d0*/  VIMNMX R8, PT, PT, RZ, R8, !PT ;  /* 0x00000008ff087248 */ /* 0x000fd20007fe0100 */
[----:B-1----:R-:W-:Y:S05]  /*01e0*/  @P0 BRA `(.L_x_28) ;  /* 0x0000000800140947 */ /* 0x002fea0003800000 */
[C---:B------:R-:W-:Y:S02]  /*01f0*/  VIADD R9, R8.reuse, 0x1 ;  /* 0x0000000108097836 */ /* 0x040fe40000000000 */
[----:B------:R-:W-:Y:S02]  /*0200*/  VIADD R11, R8, 0x2 ;  /* 0x00000002080b7836 */ /* 0x000fe40000000000 */
[----:B------:R-:W-:Y:S02]  /*0210*/  IMAD.MOV.U32 R5, RZ, RZ, RZ ;  /* 0x000000ffff057224 */ /* 0x000fe400078e00ff */
[----:B------:R-:W-:-:S07]  /*0220*/  IMAD.SHL.U32 R19, R9, 0x4, RZ ;  /* 0x0000000409137824 */ /* 0x000fce00078e00ff */
.L_x_34:
[----:B------:R-:W0:Y:S01]  /*0230*/  LDCU UR6, c[0x0][0x388] ;  /* 0x00007100ff0677ac */ /* 0x000e220008000800 */
[----:B------:R-:W-:Y:S01]  /*0240*/  ISETP.GE.AND P1, PT, R8, R7, PT ;  /* 0x000000070800720c */ /* 0x000fe20003f26270 */
[----:B------:R-:W-:Y:S01]  /*0250*/  BSSY.RECONVERGENT B1, `(.L_x_29) ;  /* 0x000007d000017945 */ /* 0x000fe20003800200 */
[C---:B0-----:R-:W-:Y:S02]  /*0260*/  IMAD R25, R10.reuse, UR6, RZ ;  /* 0x000000060a197c24 */ /* 0x041fe4000f8e02ff */
[----:B------:R-:W-:-:S05]  /*0270*/  VIADD R10, R10, 0x1 ;  /* 0x000000010a0a7836 */ /* 0x000fca0000000000 */
[----:B------:R-:W-:-:S04]  /*0280*/  ISETP.NE.AND P0, PT, R10, R3, PT ;  /* 0x000000030a00720c */ /* 0x000fc80003f05270 */
[----:B------:R-:W-:Y:S09]  /*0290*/  @P1 BRA `(.L_x_30) ;  /* 0x0000000400e01947 */ /* 0x000ff20003800000 */
[--C-:B------:R-:W-:Y:S01]  /*02a0*/  IMAD.IADD R17, R7, 0x1, -R8.reuse ;  /* 0x0000000107117824 */ /* 0x100fe200078e0a08 */
[----:B------:R-:W-:Y:S01]  /*02b0*/  BSSY.RECONVERGENT B2, `(.L_x_31) ;  /* 0x000002f000027945 */ /* 0x000fe20003800200 */
[----:B------:R-:W-:Y:S01]  /*02c0*/  IMAD.IADD R12, R8, 0x1, -R7 ;  /* 0x00000001080c7824 */ /* 0x000fe200078e0a07 */
[----:B------:R-:W-:Y:S01]  /*02d0*/  SHF.R.S32.HI R18, RZ, 0x1f, R25 ;  /* 0x0000001fff127819 */ /* 0x000fe20000011419 */
[----:B------:R-:W-:Y:S01]  /*02e0*/  IMAD.MOV.U32 R16, RZ, RZ, R8 ;  /* 0x000000ffff107224 */ /* 0x000fe200078e0008 */
[----:B------:R-:W-:Y:S02]  /*02f0*/  LOP3.LUT R22, R17, 0x3, RZ, 0xc0, !PT ;  /* 0x0000000311167812 */ /* 0x000fe400078ec0ff */
[----:B------:R-:W-:Y:S02]  /*0300*/  ISETP.GT.U32.AND P1, PT, R12, -0x4, PT ;  /* 0xfffffffc0c00780c */ /* 0x000fe40003f24070 */
[----:B------:R-:W-:-:S13]  /*0310*/  ISETP.NE.AND P2, PT, R22, RZ, PT ;  /* 0x000000ff1600720c */ /* 0x000fda0003f45270 */
[----:B------:R-:W-:Y:S05]  /*0320*/  @!P2 BRA `(.L_x_32) ;  /* 0x00000000009ca947 */ /* 0x000fea0003800000 */
[----:B------:R-:W0:Y:S01]  /*0330*/  LDC.64 R12, c[0x0][0x380] ;  /* 0x0000e000ff0c7b82 */ /* 0x000e220000000a00 */
[----:B------:R-:W-:-:S05]  /*0340*/  IMAD.SHL.U32 R14, R8, 0x4, RZ ;  /* 0x00000004080e7824 */ /* 0x000fca00078e00ff */
[----:B0-----:R-:W-:-:S04]  /*0350*/  IADD3 R14, P2, P3, R14, R12, R25 ;  /* 0x0000000c0e0e7210 */ /* 0x001fc80007b5e019 */
[----:B------:R-:W-:-:S05]  /*0360*/  IADD3.X R15, PT, PT, RZ, R13, R18, P2, P3 ;  /* 0x0000000dff0f7210 */ /* 0x000fca00017e6412 */
[----:B------:R-:W2:Y:S04]  /*0370*/  LDG.E.U8 R16, desc[UR4][R14.64+0x1] ;  /* 0x000001040e107981 */ /* 0x000ea8000c1e1100 */
[----:B------:R-:W3:Y:S04]  /*0380*/  LDG.E.U8 R21, desc[UR4][R14.64] ;  /* 0x000000040e157981 */ /* 0x000ee8000c1e1100 */
[----:B------:R-:W4:Y:S04]  /*0390*/  LDG.E.U8 R23, desc[UR4][R14.64+0x2] ;  /* 0x000002040e177981 */ /* 0x000f28000c1e1100 */
[----:B------:R-:W5:Y:S01]  /*03a0*/  LDG.E.U8 R20, desc[UR4][R14.64+0x3] ;  /* 0x000003040e147981 */ /* 0x000f62000c1e1100 */
[----:B------:R-:W-:Y:S01]  /*03b0*/  ISETP.NE.AND P2, PT, R22, 0x1, PT ;  /* 0x000000011600780c */ /* 0x000fe20003f45270 */
[----:B--2---:R-:W-:-:S02]  /*03c0*/  IMAD.IADD R27, R27, 0x1, R16 ;  /* 0x000000011b1b7824 */ /* 0x004fc400078e0210 */
[----:B------:R-:W-:Y:S02]  /*03d0*/  IMAD.MOV.U32 R16, RZ, RZ, R9 ;  /* 0x000000ffff107224 */ /* 0x000fe400078e0009 */
[----:B---3--:R-:W-:Y:S02]  /*03e0*/  IMAD.IADD R28, R28, 0x1, R21 ;  /* 0x000000011c1c7824 */ /* 0x008fe400078e0215 */
[----:B----4-:R-:W-:Y:S02]  /*03f0*/  IMAD.IADD R4, R4, 0x1, R23 ;  /* 0x0000000104047824 */ /* 0x010fe400078e0217 */
[----:B-----5:R-:W-:-:S04]  /*0400*/  IMAD.IADD R5, R5, 0x1, R20 ;  /* 0x0000000105057824 */ /* 0x020fc800078e0214 */
[----:B------:R-:W-:Y:S05]  /*0410*/  @!P2 BRA `(.L_x_32) ;  /* 0x000000000060a947 */ /* 0x000fea0003800000 */
[----:B------:R-:W-:Y:S02]  /*0420*/  ISETP.NE.AND P2, PT, R22, 0x2, PT ;  /* 0x000000021600780c */ /* 0x000fe40003f45270 */
[----:B------:R-:W-:-:S04]  /*0430*/  IADD3 R14, P3, P4, R19, R12, R25 ;  /* 0x0000000c130e7210 */ /* 0x000fc80007c7e019 */
[----:B------:R-:W-:-:S05]  /*0440*/  IADD3.X R15, PT, PT, RZ, R13, R18, P3, P4 ;  /* 0x0000000dff0f7210 */ /* 0x000fca0001fe8412 */
[----:B------:R-:W2:Y:S02]  /*0450*/  LDG.E.U8 R21, desc[UR4][R14.64] ;  /* 0x000000040e157981 */ /* 0x000ea4000c1e1100 */
[----:B------:R-:W-:Y:S02]  /*0460*/  @P2 IMAD.SHL.U32 R16, R11, 0x4, RZ ;  /* 0x000000040b102824 */ /* 0x000fe400078e00ff */
[----:B------:R-:W3:Y:S03]  /*0470*/  LDG.E.U8 R23, desc[UR4][R14.64+0x2] ;  /* 0x000002040e177981 */ /* 0x000ee6000c1e1100 */
[----:B------:R-:W-:Y:S01]  /*0480*/  @P2 IADD3 R12, P3, P4, R16, R12, R25 ;  /* 0x0000000c100c2210 */ /* 0x000fe20007c7e019 */
[----:B------:R-:W4:Y:S03]  /*0490*/  LDG.E.U8 R20, desc[UR4][R14.64+0x3] ;  /* 0x000003040e147981 */ /* 0x000f26000c1e1100 */
[----:B------:R-:W-:Y:S01]  /*04a0*/  @P2 IADD3.X R13, PT, PT, RZ, R13, R18, P3, P4 ;  /* 0x0000000dff0d2210 */ /* 0x000fe20001fe8412 */
[----:B------:R-:W5:Y:S04]  /*04b0*/  LDG.E.U8 R16, desc[UR4][R14.64+0x1] ;  /* 0x000001040e107981 */ /* 0x000f68000c1e1100 */
[----:B------:R-:W5:Y:S04]  /*04c0*/  @P2 LDG.E.U8 R29, desc[UR4][R12.64] ;  /* 0x000000040c1d2981 */ /* 0x000f68000c1e1100 */
[----:B------:R-:W5:Y:S04]  /*04d0*/  @P2 LDG.E.U8 R22, desc[UR4][R12.64+0x1] ;  /* 0x000001040c162981 */ /* 0x000f68000c1e1100 */
[----:B------:R-:W5:Y:S04]  /*04e0*/  @P2 LDG.E.U8 R24, desc[UR4][R12.64+0x2] ;  /* 0x000002040c182981 */ /* 0x000f68000c1e1100 */
[----:B------:R-:W5:Y:S01]  /*04f0*/  @P2 LDG.E.U8 R26, desc[UR4][R12.64+0x3] ;  /* 0x000003040c1a2981 */ /* 0x000f62000c1e1100 */
[----:B--2---:R-:W-:-:S02]  /*0500*/  IMAD.IADD R28, R28, 0x1, R21 ;  /* 0x000000011c1c7824 */ /* 0x004fc400078e0215 */
[----:B---3--:R-:W-:Y:S02]  /*0510*/  IMAD.IADD R4, R4, 0x1, R23 ;  /* 0x0000000104047824 */ /* 0x008fe400078e0217 */
[----:B----4-:R-:W-:Y:S02]  /*0520*/  IMAD.IADD R5, R5, 0x1, R20 ;  /* 0x0000000105057824 */ /* 0x010fe400078e0214 */
[----:B-----5:R-:W-:Y:S02]  /*0530*/  IMAD.IADD R27, R27, 0x1, R16 ;  /* 0x000000011b1b7824 */ /* 0x020fe400078e0210 */
[----:B------:R-:W-:Y:S02]  /*0540*/  IMAD.MOV.U32 R16, RZ, RZ, R11 ;  /* 0x000000ffff107224 */ /* 0x000fe400078e000b */
[----:B------:R-:W-:Y:S02]  /*0550*/  @P2 IMAD.IADD R28, R28, 0x1, R29 ;  /* 0x000000011c1c2824 */ /* 0x000fe400078e021d */
[----:B------:R-:W-:-:S02]  /*0560*/  @P2 VIADD R16, R8, 0x3 ;  /* 0x0000000308102836 */ /* 0x000fc40000000000 */
[----:B------:R-:W-:Y:S02]  /*0570*/  @P2 IMAD.IADD R27, R27, 0x1, R22 ;  /* 0x000000011b1b2824 */ /* 0x000fe400078e0216 */
[----:B------:R-:W-:Y:S02]  /*0580*/  @P2 IMAD.IADD R4, R4, 0x1, R24 ;  /* 0x0000000104042824 */ /* 0x000fe400078e0218 */
[----:B------:R-:W-:-:S07]  /*0590*/  @P2 IMAD.IADD R5, R5, 0x1, R26 ;  /* 0x0000000105052824 */ /* 0x000fce00078e021a */
.L_x_32:
[----:B------:R-:W-:Y:S05]  /*05a0*/  BSYNC.RECONVERGENT B2 ;  /* 0x0000000000027941 */ /* 0x000fea0003800200 */
.L_x_31:
[----:B------:R-:W-:Y:S01]  /*05b0*/  IMAD.IADD R6, R6, 0x1, R17 ;  /* 0x0000000106067824 */ /* 0x000fe200078e0211 */
[----:B------:R-:W-:Y:S06]  /*05c0*/  @P1 BRA `(.L_x_30) ;  /* 0x0000000400141947 */ /* 0x000fec0003800000 */
[C---:B------:R-:W-:Y:S01]  /*05d0*/  IMAD.IADD R26, R16.reuse, 0x1, -R7 ;  /* 0x00000001101a7824 */ /* 0x040fe200078e0a07 */
[----:B------:R-:W-:-:S07]  /*05e0*/  LEA R24, R16, 0x7, 0x2 ;  /* 0x0000000710187811 */ /* 0x000fce00078e10ff */
.L_x_33:
[----:B------:R-:W0:Y:S01]  /*05f0*/  LDCU.64 UR6, c[0x0][0x380] ;  /* 0x00007000ff0677ac */ /* 0x000e220008000a00 */
[C---:B------:R-:W-:Y:S02]  /*0600*/  VIADD R12, R24.reuse, 0xfffffff9 ;  /* 0xfffffff9180c7836 */ /* 0x040fe40000000000 */
[C---:B------:R-:W-:Y:S02]  /*0610*/  VIADD R20, R24.reuse, 0xfffffffe ;  /* 0xfffffffe18147836 */ /* 0x040fe40000000000 */
[----:B------:R-:W-:Y:S01]  /*0620*/  VIADD R22, R24, 0xfffffffd ;  /* 0xfffffffd18167836 */ /* 0x000fe20000000000 */
[--C-:B0-----:R-:W-:Y:S02]  /*0630*/  IADD3 R12, P1, P2, R12, UR6, R25.reuse ;  /* 0x000000060c0c7c10 */ /* 0x101fe4000fa3e019 */
[--C-:B------:R-:W-:Y:S02]  /*0640*/  IADD3 R20, P5, P6, R20, UR6, R25.reuse ;  /* 0x0000000614147c10 */ /* 0x100fe4000febe019 */
[----:B------:R-:W-:-:S02]  /*0650*/  IADD3 R22, P3, P4, R22, UR6, R25 ;  /* 0x0000000616167c10 */ /* 0x000fc4000fc7e019 */
[--C-:B------:R-:W-:Y:S02]  /*0660*/  IADD3.X R13, PT, PT, RZ, UR7, R18.reuse, P1, P2 ;  /* 0x00000007ff0d7c10 */ /* 0x100fe40008fe4412 */
[--C-:B------:R-:W-:Y:S02]  /*0670*/  IADD3.X R21, PT, PT, RZ, UR7, R18.reuse, P5, P6 ;  /* 0x00000007ff157c10 */ /* 0x100fe4000afec412 */
[----:B------:R-:W-:Y:S01]  /*0680*/  IADD3.X R23, PT, PT, RZ, UR7, R18, P3, P4 ;  /* 0x00000007ff177c10 */ /* 0x000fe20009fe8412 */
[----:B------:R-:W2:Y:S04]  /*0690*/  LDG.E.U8 R17, desc[UR4][R12.64+0x1] ;  /* 0x000001040c117981 */ /* 0x000ea8000c1e1100 */
[----:B------:R-:W2:Y:S04]  /*06a0*/  LDG.E.U8 R20, desc[UR4][R20.64] ;  /* 0x0000000414147981 */ /* 0x000ea8000c1e1100 */
[----:B------:R-:W3:Y:S04]  /*06b0*/  LDG.E.U8 R22, desc[UR4][R22.64] ;  /* 0x0000000416167981 */ /* 0x000ee8000c1e1100 */
[----:B------:R-:W3:Y:S01]  /*06c0*/  LDG.E.U8 R15, desc[UR4][R12.64] ;  /* 0x000000040c0f7981 */ /* 0x000ee2000c1e1100 */
[C---:B------:R-:W-:Y:S01]  /*06d0*/  VIADD R14, R24.reuse, 0xffffffff ;  /* 0xffffffff180e7836 */ /* 0x040fe20000000000 */
[----:B------:R-:W-:-:S02]  /*06e0*/  IADD3 R16, P3, P4, R24, UR6, R25 ;  /* 0x0000000618107c10 */ /* 0x000fc4000fc7e019 */
[----:B------:R-:W4:Y:S02]  /*06f0*/  LDG.E.U8 R29, desc[UR4][R12.64+0x3] ;  /* 0x000003040c1d7981 */ /* 0x000f24000c1e1100 */
[----:B------:R-:W-:Y:S02]  /*0700*/  IADD3 R14, P1, P2, R14, UR6, R25 ;  /* 0x000000060e0e7c10 */ /* 0x000fe4000fa3e019 */
[----:B--2---:R-:W-:Y:S01]  /*0710*/  IADD3 R27, PT, PT, R20, R27, R17 ;  /* 0x0000001b141b7210 */ /* 0x004fe20007ffe011 */
[----:B------:R-:W-:Y:S01]  /*0720*/  VIADD R20, R24, 0x1 ;  /* 0x0000000118147836 */ /* 0x000fe20000000000 */
[----:B------:R-:W-:-:S05]  /*0730*/  IADD3.X R17, PT, PT, RZ, UR7, R18, P3, P4 ;  /* 0x00000007ff117c10 */ /* 0x000fca0009fe8412 */
[----:B------:R-:W4:Y:S01]  /*0740*/  LDG.E.U8 R16, desc[UR4][R16.64] ;  /* 0x0000000410107981 */ /* 0x000f22000c1e1100 */
[----:B---3--:R-:W-:Y:S01]  /*0750*/  IADD3 R28, PT, PT, R22, R28, R15 ;  /* 0x0000001c161c7210 */ /* 0x008fe20007ffe00f */
[----:B------:R-:W-:Y:S01]  /*0760*/  VIADD R22, R24, 0x5 ;  /* 0x0000000518167836 */ /* 0x000fe20000000000 */
[--C-:B------:R-:W-:Y:S02]  /*0770*/  IADD3.X R15, PT, PT, RZ, UR7, R18.reuse, P1, P2 ;  /* 0x00000007ff0f7c10 */ /* 0x100fe40008fe4412 */
[--C-:B------:R-:W-:Y:S02]  /*0780*/  IADD3 R20, P1, P2, R20, UR6, R25.reuse ;  /* 0x0000000614147c10 */ /* 0x100fe4000fa3e019 */
[----:B------:R-:W-:Y:S01]  /*0790*/  IADD3 R22, P3, P4, R22, UR6, R25 ;  /* 0x0000000616167c10 */ /* 0x000fe2000fc7e019 */
[----:B------:R-:W2:Y:S01]  /*07a0*/  LDG.E.U8 R14, desc[UR4][R14.64] ;  /* 0x000000040e0e7981 */ /* 0x000ea2000c1e1100 */
[--C-:B------:R-:W-:Y:S02]  /*07b0*/  IADD3.X R21, PT, PT, RZ, UR7, R18.reuse, P1, P2 ;  /* 0x00000007ff157c10 */ /* 0x100fe40008fe4412 */
[----:B------:R-:W-:-:S04]  /*07c0*/  IADD3.X R23, PT, PT, RZ, UR7, R18, P3, P4 ;  /* 0x00000007ff177c10 */ /* 0x000fc80009fe8412 */
[----:B------:R-:W3:Y:S04]  /*07d0*/  LDG.E.U8 R21, desc[UR4][R20.64] ;  /* 0x0000000414157981 */ /* 0x000ee8000c1e1100 */
[----:B------:R0:W2:Y:S04]  /*07e0*/  LDG.E.U8 R15, desc[UR4][R12.64+0x2] ;  /* 0x000002040c0f7981 */ /* 0x0000a8000c1e1100 */
[----:B------:R1:W3:Y:S01]  /*07f0*/  LDG.E.U8 R22, desc[UR4][R22.64] ;  /* 0x0000000416167981 */ /* 0x0002e2000c1e1100 */
[C---:B0-----:R-:W-:Y:S02]  /*0800*/  VIADD R12, R24.reuse, 0x2 ;  /* 0x00000002180c7836 */ /* 0x041fe40000000000 */
[----:B------:R-:W-:-:S02]  /*0810*/  VIADD R13, R24, 0x6 ;  /* 0x00000006180d7836 */ /* 0x000fc40000000000 */
[C---:B------:R-:W-:Y:S02]  /*0820*/  VIADD R20, R24.reuse, 0x7 ;  /* 0x0000000718147836 */ /* 0x040fe40000000000 */
[----:B-1----:R-:W-:Y:S01]  /*0830*/  VIADD R23, R24, 0x4 ;  /* 0x0000000418177836 */ /* 0x002fe20000000000 */
[----:B----4-:R-:W-:Y:S02]  /*0840*/  IADD3 R16, PT, PT, R16, R5, R29 ;  /* 0x0000000510107210 */ /* 0x010fe40007ffe01d */
[----:B--2---:R-:W-:Y:S01]  /*0850*/  IADD3 R17, PT, PT, R14, R4, R15 ;  /* 0x000000040e117210 */ /* 0x004fe20007ffe00f */
[----:B------:R-:W-:Y:S01]  /*0860*/  VIADD R14, R24, 0x3 ;  /* 0x00000003180e7836 */ /* 0x000fe20000000000 */
[--C-:B------:R-:W-:Y:S02]  /*0870*/  IADD3 R4, P1, P2, R12, UR6, R25.reuse ;  /* 0x000000060c047c10 */ /* 0x100fe4000fa3e019 */
[----:B------:R-:W-:Y:S02]  /*0880*/  IADD3 R12, P3, P4, R13, UR6, R25 ;  /* 0x000000060d0c7c10 */ /* 0x000fe4000fc7e019 */
[----:B------:R-:W-:-:S02]  /*0890*/  IADD3.X R5, PT, PT, RZ, UR7, R18, P1, P2 ;  /* 0x00000007ff057c10 */ /* 0x000fc40008fe4412 */
[----:B---3--:R-:W-:Y:S01]  /*08a0*/  IADD3 R28, PT, PT, R22, R28, R21 ;  /* 0x0000001c161c7210 */ /* 0x008fe20007ffe015 */
[----:B------:R-:W-:Y:S01]  /*08b0*/  VIADD R22, R24, 0x8 ;  /* 0x0000000818167836 */ /* 0x000fe20000000000 */
[--C-:B------:R-:W-:Y:S01]  /*08c0*/  IADD3.X R13, PT, PT, RZ, UR7, R18.reuse, P3, P4 ;  /* 0x00000007ff0d7c10 */ /* 0x100fe20009fe8412 */
[----:B------:R-:W2:Y:S01]  /*08d0*/  LDG.E.U8 R4, desc[UR4][R4.64] ;  /* 0x0000000404047981 */ /* 0x000ea2000c1e1100 */
[--C-:B------:R-:W-:Y:S02]  /*08e0*/  IADD3 R14, P1, P2, R14, UR6, R25.reuse ;  /* 0x000000060e0e7c10 */ /* 0x100fe4000fa3e019 */
[----:B------:R-:W-:Y:S01]  /*08f0*/  IADD3 R20, P3, P4, R20, UR6, R25 ;  /* 0x0000000614147c10 */ /* 0x000fe2000fc7e019 */
[----:B------:R0:W2:Y:S01]  /*0900*/  LDG.E.U8 R29, desc[UR4][R12.64] ;  /* 0x000000040c1d7981 */ /* 0x0000a2000c1e1100 */
[--C-:B------:R-:W-:Y:S02]  /*0910*/  IADD3.X R15, PT, PT, RZ, UR7, R18.reuse, P1, P2 ;  /* 0x00000007ff0f7c10 */ /* 0x100fe40008fe4412 */
[----:B------:R-:W-:-:S02]  /*0920*/  IADD3.X R21, PT, PT, RZ, UR7, R18, P3, P4 ;  /* 0x00000007ff157c10 */ /* 0x000fc40009fe8412 */
[--C-:B------:R-:W-:Y:S01]  /*0930*/  IADD3 R22, P3, P4, R22, UR6, R25.reuse ;  /* 0x0000000616167c10 */ /* 0x100fe2000fc7e019 */
[----:B------:R-:W3:Y:S01]  /*0940*/  LDG.E.U8 R14, desc[UR4][R14.64] ;  /* 0x000000040e0e7981 */ /* 0x000ee2000c1e1100 */
[----:B0-----:R-:W-:-:S03]  /*0950*/  IADD3 R12, P1, P2, R23, UR6, R25 ;  /* 0x00000006170c7c10 */ /* 0x001fc6000fa3e019 */
[----:B------:R-:W3:Y:S01]  /*0960*/  LDG.E.U8 R20, desc[UR4][R20.64] ;  /* 0x0000000414147981 */ /* 0x000ee2000c1e1100 */
[--C-:B------:R-:W-:Y:S02]  /*0970*/  IADD3.X R23, PT, PT, RZ, UR7, R18.reuse, P3, P4 ;  /* 0x00000007ff177c10 */ /* 0x100fe40009fe8412 */
[----:B------:R-:W-:-:S03]  /*0980*/  IADD3.X R13, PT, PT, RZ, UR7, R18, P1, P2 ;  /* 0x00000007ff0d7c10 */ /* 0x000fc60008fe4412 */
[----:B------:R-:W4:Y:S04]  /*0990*/  LDG.E.U8 R22, desc[UR4][R22.64] ;  /* 0x0000000416167981 */ /* 0x000f28000c1e1100 */
[----:B------:R-:W4:Y:S01]  /*09a0*/  LDG.E.U8 R5, desc[UR4][R12.64] ;  /* 0x000000040c057981 */ /* 0x000f22000c1e1100 */
[----:B------:R-:W-:-:S05]  /*09b0*/  VIADD R26, R26, 0x4 ;  /* 0x000000041a1a7836 */ /* 0x000fca0000000000 */
[----:B------:R-:W-:Y:S01]  /*09c0*/  ISETP.NE.AND P1, PT, R26, RZ, PT ;  /* 0x000000ff1a00720c */ /* 0x000fe20003f25270 */
[----:B------:R-:W-:Y:S01]  /*09d0*/  VIADD R24, R24, 0x10 ;  /* 0x0000001018187836 */ /* 0x000fe20000000000 */
[----:B--2---:R-:W-:Y:S02]  /*09e0*/  IADD3 R27, PT, PT, R29, R27, R4 ;  /* 0x0000001b1d1b7210 */ /* 0x004fe40007ffe004 */
[----:B---3--:R-:W-:Y:S02]  /*09f0*/  IADD3 R4, PT, PT, R20, R17, R14 ;  /* 0x0000001114047210 */ /* 0x008fe40007ffe00e */
[----:B----4-:R-:W-:-:S07]  /*0a00*/  IADD3 R5, PT, PT, R22, R16, R5 ;  /* 0x0000001016057210 */ /* 0x010fce0007ffe005 */
[----:B------:R-:W-:Y:S05]  /*0a10*/  @P1 BRA `(.L_x_33) ;  /* 0xfffffff800f41947 */ /* 0x000fea000383ffff */
.L_x_30:
[----:B------:R-:W-:Y:S05]  /*0a20*/  BSYNC.RECONVERGENT B1 ;  /* 0x0000000000017941 */ /* 0x000fea0003800200 */
.L_x_29:
[----:B------:R-:W-:Y:S05]  /*0a30*/  @P0 BRA `(.L_x_34) ;  /* 0xfffffff400fc0947 */ /* 0x000fea000383ffff */
.L_x_28:
[----:B------:R-:W-:Y:S05]  /*0a40*/  BSYNC.RECONVERGENT B0 ;  /* 0x0000000000007941 */ /* 0x000fea0003800200 */
.L_x_27:
[----:B------:R-:W0:Y:S01]  /*0a50*/  LDCU UR6, c[0x0][0x398] ;  /* 0x00007300ff0677ac */ /* 0x000e220008000800 */
[----:B------:R-:W-:Y:S01]  /*0a60*/  ISETP.GE.AND P0, PT, R6, 0x1, PT ;  /* 0x000000010600780c */ /* 0x000fe20003f06270 */
[----:B------:R-:W1:Y:S01]  /*0a70*/  LDCU.64 UR8, c[0x0][0x390] ;  /* 0x00007200ff0877ac */ /* 0x000e620008000a00 */
[----:B0-----:R-:W-:-:S05]  /*0a80*/  IMAD R0, R0, UR6, RZ ;  /* 0x0000000600007c24 */ /* 0x001fca000f8e02ff */
[----:B-1----:R-:W-:-:S04]  /*0a90*/  IADD3 R3, P1, PT, R0, UR8, RZ ;  /* 0x0000000800037c10 */ /* 0x002fc8000ff3e0ff */
[----:B------:R-:W-:Y:S02]  /*0aa0*/  LEA.HI.X.SX32 R0, R0, UR9, 0x1, P1 ;  /* 0x0000000900007c11 */ /* 0x000fe400088f0eff */
[----:B------:R-:W-:Y:S07]  /*0ab0*/  @!P0 BRA `(.L_x_35) ;  /* 0x00000004002c8947 */ /* 0x000fee0003800000 */
[-C--:B------:R-:W-:Y:S02]  /*0ac0*/  IABS R7, R6.reuse ;  /* 0x0000000600077213 */ /* 0x080fe40000000000 */
[----:B------:R-:W-:Y:S02]  /*0ad0*/  SHF.R.U32.HI R14, RZ, 0x1, R6 ;  /* 0x00000001ff0e7819 */ /* 0x000fe40000011606 */
[----:B------:R-:W0:Y:S01]  /*0ae0*/  I2F.RP R8, R7 ;  /* 0x0000000700087306 */ /* 0x000e220000209400 */
[----:B------:R-:W-:Y:S02]  /*0af0*/  IABS R16, R6 ;  /* 0x0000000600107213 */ /* 0x000fe40000000000 */
[C---:B------:R-:W-:Y:S02]  /*0b00*/  IMAD.IADD R9, R14.reuse, 0x1, R28 ;  /* 0x000000010e097824 */ /* 0x040fe400078e021c */
[----:B------:R-:W-:Y:S02]  /*0b10*/  IMAD.IADD R27, R14, 0x1, R27 ;  /* 0x000000010e1b7824 */ /* 0x000fe400078e021b */
[----:B------:R-:W-:Y:S01]  /*0b20*/  IMAD.MOV R17, RZ, RZ, -R16 ;  /* 0x000000ffff117224 */ /* 0x000fe200078e0a10 */
[----:B------:R-:W-:-:S02]  /*0b30*/  IABS R15, R9 ;  /* 0x00000009000f7213 */ /* 0x000fc40000000000 */
[----:B------:R-:W-:Y:S01]  /*0b40*/  LOP3.LUT R9, R9, R6, RZ, 0x3c, !PT ;  /* 0x0000000609097212 */ /* 0x000fe200078e3cff */
[----:B0-----:R-:W0:Y:S02]  /*0b50*/  MUFU.RCP R8, R8 ;  /* 0x0000000800087308 */ /* 0x001e240000001000 */
[----:B0-----:R-:W-:-:S06]  /*0b60*/  VIADD R10, R8, 0xffffffe ;  /* 0x0ffffffe080a7836 */ /* 0x001fcc0000000000 */
[----:B------:R0:W1:Y:S02]  /*0b70*/  F2I.FTZ.U32.TRUNC.NTZ R11, R10 ;  /* 0x0000000a000b7305 */ /* 0x000064000021f000 */
[----:B0-----:R-:W-:Y:S02]  /*0b80*/  IMAD.MOV.U32 R10, RZ, RZ, RZ ;  /* 0x000000ffff0a7224 */ /* 0x001fe400078e00ff */
[----:B-1----:R-:W-:-:S04]  /*0b90*/  IMAD.MOV R12, RZ, RZ, -R11 ;  /* 0x000000ffff0c7224 */ /* 0x002fc800078e0a0b */
[----:B------:R-:W-:-:S04]  /*0ba0*/  IMAD R13, R12, R7, RZ ;  /* 0x000000070c0d7224 */ /* 0x000fc800078e02ff */
[----:B------:R-:W-:-:S04]  /*0bb0*/  IMAD.HI.U32 R12, R11, R13, R10 ;  /* 0x0000000d0b0c7227 */ /* 0x000fc800078e000a */
[----:B------:R-:W-:Y:S01]  /*0bc0*/  IMAD.IADD R13, R14, 0x1, R5 ;  /* 0x000000010e0d7824 */ /* 0x000fe200078e0205 */
[----:B------:R-:W-:Y:S01]  /*0bd0*/  IABS R5, R27 ;  /* 0x0000001b00057213 */ /* 0x000fe20000000000 */
[----:B------:R-:W-:Y:S01]  /*0be0*/  IMAD.HI.U32 R10, R12, R15, RZ ;  /* 0x0000000f0c0a7227 */ /* 0x000fe200078e00ff */
[-C--:B------:R-:W-:Y:S02]  /*0bf0*/  LOP3.LUT R27, R27, R6.reuse, RZ, 0x3c, !PT ;  /* 0x000000061b1b7212 */ /* 0x080fe400078e3cff */
[----:B------:R-:W-:Y:S01]  /*0c00*/  IABS R20, R13 ;  /* 0x0000000d00147213 */ /* 0x000fe20000000000 */
[----:B------:R-:W-:Y:S01]  /*0c10*/  IMAD.IADD R11, R14, 0x1, R4 ;  /* 0x000000010e0b7824 */ /* 0x000fe200078e0204 */
[----:B------:R-:W-:Y:S01]  /*0c20*/  LOP3.LUT R13, R13, R6, RZ, 0x3c, !PT ;  /* 0x000000060d0d7212 */ /* 0x000fe200078e3cff */
[----:B------:R-:W-:Y:S02]  /*0c30*/  IMAD R14, R10, R17, R15 ;  /* 0x000000110a0e7224 */ /* 0x000fe400078e020f */
[----:B------:R-:W-:Y:S01]  /*0c40*/  IMAD.HI.U32 R8, R12, R5, RZ ;  /* 0x000000050c087227 */ /* 0x000fe200078e00ff */
[----:B------:R-:W-:-:S02]  /*0c50*/  IABS R19, R11 ;  /* 0x0000000b00137213 */ /* 0x000fc40000000000 */
[----:B------:R-:W-:Y:S01]  /*0c60*/  ISETP.GT.U32.AND P2, PT, R7, R14, PT ;  /* 0x0000000e0700720c */ /* 0x000fe20003f44070 */
[----:B------:R-:W-:Y:S01]  /*0c70*/  IMAD R16, R8, R17, R5 ;  /* 0x0000001108107224 */ /* 0x000fe200078e0205 */
[----:B------:R-:W-:Y:S01]  /*0c80*/  LOP3.LUT R11, R11, R6, RZ, 0x3c, !PT ;  /* 0x000000060b0b7212 */ /* 0x000fe200078e3cff */
[----:B------:R-:W-:-:S03]  /*0c90*/  IMAD.HI.U32 R5, R12, R20, RZ ;  /* 0x000000140c057227 */ /* 0x000fc600078e00ff */
[----:B------:R-:W-:Y:S01]  /*0ca0*/  ISETP.GT.U32.AND P6, PT, R7, R16, PT ;  /* 0x000000100700720c */ /* 0x000fe20003fc4070 */
[----:B------:R-:W-:-:S04]  /*0cb0*/  IMAD.HI.U32 R4, R12, R19, RZ ;  /* 0x000000130c047227 */ /* 0x000fc800078e00ff */
[-C--:B------:R-:W-:Y:S02]  /*0cc0*/  IMAD R20, R5, R17.reuse, R20 ;  /* 0x0000001105147224 */ /* 0x080fe400078e0214 */
[----:B------:R-:W-:Y:S02]  /*0cd0*/  IMAD R18, R4, R17, R19 ;  /* 0x0000001104127224 */ /* 0x000fe400078e0213 */
[--C-:B------:R-:W-:Y:S01]  /*0ce0*/  @!P2 IMAD.IADD R14, R14, 0x1, -R7.reuse ;  /* 0x000000010e0ea824 */ /* 0x100fe200078e0a07 */
[C---:B------:R-:W-:Y:S01]  /*0cf0*/  ISETP.GT.U32.AND P1, PT, R7.reuse, R20, PT ;  /* 0x000000140700720c */ /* 0x040fe20003f24070 */
[----:B------:R-:W-:Y:S01]  /*0d00*/  @!P2 VIADD R10, R10, 0x1 ;  /* 0x000000010a0aa836 */ /* 0x000fe20000000000 */
[----:B------:R-:W-:Y:S01]  /*0d10*/  ISETP.GT.U32.AND P5, PT, R7, R18, PT ;  /* 0x000000120700720c */ /* 0x000fe20003fa4070 */
[----:B------:R-:W-:Y:S01]  /*0d20*/  @!P6 IMAD.IADD R16, R16, 0x1, -R7 ;  /* 0x000000011010e824 */ /* 0x000fe200078e0a07 */
[----:B------:R-:W-:Y:S01]  /*0d30*/  ISETP.GE.U32.AND P0, PT, R14, R7, PT ;  /* 0x000000070e00720c */ /* 0x000fe20003f06070 */
[----:B------:R-:W-:-:S02]  /*0d40*/  IMAD.SHL.U32 R12, R2, 0x4, RZ ;  /* 0x00000004020c7824 */ /* 0x000fc400078e00ff */
[----:B------:R-:W-:Y:S01]  /*0d50*/  @!P6 VIADD R8, R8, 0x1 ;  /* 0x000000010808e836 */ /* 0x000fe20000000000 */
[----:B------:R-:W-:Y:S02]  /*0d60*/  ISETP.GE.U32.AND P4, PT, R16, R7, PT ;  /* 0x000000071000720c */ /* 0x000fe40003f86070 */
[----:B------:R-:W-:Y:S02]  /*0d70*/  IADD3 R2, P3, PT, R12, R3, RZ ;  /* 0x000000030c027210 */ /* 0x000fe40007f7e0ff */
[----:B------:R-:W-:Y:S01]  /*0d80*/  ISETP.GE.AND P6, PT, R27, RZ, PT ;  /* 0x000000ff1b00720c */ /* 0x000fe20003fc6270 */
[--C-:B------:R-:W-:Y:S01]  /*0d90*/  @!P1 IMAD.IADD R20, R20, 0x1, -R7.reuse ;  /* 0x0000000114149824 */ /* 0x100fe200078e0a07 */
[----:B------:R-:W-:Y:S01]  /*0da0*/  LEA.HI.X.SX32 R3, R12, R0, 0x1, P3 ;  /* 0x000000000c037211 */ /* 0x000fe200018f0eff */
[----:B------:R-:W-:Y:S01]  /*0db0*/  @!P5 IMAD.IADD R18, R18, 0x1, -R7 ;  /* 0x000000011212d824 */ /* 0x000fe200078e0a07 */
[----:B------:R-:W-:Y:S01]  /*0dc0*/  ISETP.GE.AND P3, PT, R9, RZ, PT ;  /* 0x000000ff0900720c */ /* 0x000fe20003f66270 */
[----:B------:R-:W-:Y:S01]  /*0dd0*/  @P0 VIADD R10, R10, 0x1 ;  /* 0x000000010a0a0836 */ /* 0x000fe20000000000 */
[-C--:B------:R-:W-:Y:S01]  /*0de0*/  ISETP.GE.U32.AND P0, PT, R20, R7.reuse, PT ;  /* 0x000000071400720c */ /* 0x080fe20003f06070 */
[----:B------:R-:W-:Y:S01]  /*0df0*/  @!P5 VIADD R4, R4, 0x1 ;  /* 0x000000010404d836 */ /* 0x000fe20000000000 */
[----:B------:R-:W-:Y:S01]  /*0e00*/  ISETP.GE.U32.AND P2, PT, R18, R7, PT ;  /* 0x000000071200720c */ /* 0x000fe20003f46070 */
[----:B------:R-:W-:Y:S01]  /*0e10*/  @P4 VIADD R8, R8, 0x1 ;  /* 0x0000000108084836 */ /* 0x000fe20000000000 */
[----:B------:R-:W-:Y:S01]  /*0e20*/  ISETP.GE.AND P5, PT, R11, RZ, PT ;  /* 0x000000ff0b00720c */ /* 0x000fe20003fa6270 */
[----:B------:R-:W-:Y:S01]  /*0e30*/  @!P1 VIADD R5, R5, 0x1 ;  /* 0x0000000105059836 */ /* 0x000fe20000000000 */
[----:B------:R-:W-:Y:S01]  /*0e40*/  ISETP.GE.AND P4, PT, R13, RZ, PT ;  /* 0x000000ff0d00720c */ /* 0x000fe20003f86270 */
[----:B------:R-:W-:Y:S01]  /*0e50*/  @!P6 IMAD.MOV R8, RZ, RZ, -R8 ;  /* 0x000000ffff08e224 */ /* 0x000fe200078e0a08 */
[----:B------:R-:W-:-:S02]  /*0e60*/  ISETP.NE.AND P1, PT, R6, RZ, PT ;  /* 0x000000ff0600720c */ /* 0x000fc40003f25270 */
[----:B------:R-:W-:Y:S01]  /*0e70*/  LOP3.LUT R7, RZ, R6, RZ, 0x33, !PT ;  /* 0x00000006ff077212 */ /* 0x000fe200078e33ff */
[----:B------:R-:W-:Y:S02]  /*0e80*/  @!P3 IMAD.MOV R10, RZ, RZ, -R10 ;  /* 0x000000ffff0ab224 */ /* 0x000fe400078e0a0a */
[----:B------:R-:W-:Y:S01]  /*0e90*/  @P0 VIADD R5, R5, 0x1 ;  /* 0x0000000105050836 */ /* 0x000fe20000000000 */
[C---:B------:R-:W-:Y:S01]  /*0ea0*/  SEL R9, R7.reuse, R8, !P1 ;  /* 0x0000000807097207 */ /* 0x040fe20004800000 */
[----:B------:R-:W-:Y:S02]  /*0eb0*/  @P2 VIADD R4, R4, 0x1 ;  /* 0x0000000104042836 */ /* 0x000fe40000000000 */
[----:B------:R-:W-:Y:S01]  /*0ec0*/  IMAD.MOV.U32 R0, RZ, RZ, R5 ;  /* 0x000000ffff007224 */ /* 0x000fe200078e0005 */
[----:B------:R-:W-:Y:S01]  /*0ed0*/  SEL R5, R7, R10, !P1 ;  /* 0x0000000a07057207 */ /* 0x000fe20004800000 */
[----:B------:R-:W-:Y:S01]  /*0ee0*/  @!P5 IMAD.MOV R4, RZ, RZ, -R4 ;  /* 0x000000ffff04d224 */ /* 0x000fe200078e0a04 */
[----:B------:R-:W-:Y:S01]  /*0ef0*/  STG.E.U8 desc[UR4][R2.64+0x1], R9 ;  /* 0x0000010902007986 */ /* 0x000fe2000c101104 */
[----:B------:R-:W-:-:S03]  /*0f00*/  @!P4 IMAD.MOV R0, RZ, RZ, -R0 ;  /* 0x000000ffff00c224 */ /* 0x000fc600078e0a00 */
[C---:B------:R-:W-:Y:S01]  /*0f10*/  SEL R11, R7.reuse, R4, !P1 ;  /* 0x00000004070b7207 */ /* 0x040fe20004800000 */
[----:B------:R-:W-:Y:S01]  /*0f20*/  STG.E.U8 desc[UR4][R2.64], R5 ;  /* 0x0000000502007986 */ /* 0x000fe2000c101104 */
[----:B------:R-:W-:-:S03]  /*0f30*/  SEL R7, R7, R0, !P1 ;  /* 0x0000000007077207 */ /* 0x000fc60004800000 */
[----:B------:R-:W-:Y:S04]  /*0f40*/  STG.E.U8 desc[UR4][R2.64+0x2], R11 ;  /* 0x0000020b02007986 */ /* 0x000fe8000c101104 */
[----:B------:R-:W-:Y:S01]  /*0f50*/  STG.E.U8 desc[UR4][R2.64+0x3], R7 ;  /* 0x0000030702007986 */ /* 0x000fe2000c101104 */
[----:B------:R-:W-:Y:S05]  /*0f60*/  EXIT ;  /* 0x000000000000794d */ /* 0x000fea0003800000 */
.L_x_35:
[----:B------:R-:W-:-:S05]  /*0f70*/  IMAD.SHL.U32 R4, R2, 0x4, RZ ;  /* 0x0000000402047824 */ /* 0x000fca00078e00ff */
[----:B------:R-:W-:-:S04]  /*0f80*/  IADD3 R2, P0, PT, R4, R3, RZ ;  /* 0x0000000304027210 */ /* 0x000fc80007f1e0ff */
[----:B------:R-:W-:-:S05]  /*0f90*/  LEA.HI.X.SX32 R3, R4, R0, 0x1, P0 ;  /* 0x0000000004037211 */ /* 0x000fca00000f0eff */
[----:B------:R-:W-:Y:S04]  /*0fa0*/  STG.E.U8 desc[UR4][R2.64], RZ ;  /* 0x000000ff02007986 */ /* 0x000fe8000c101104 */
[----:B------:R-:W-:Y:S04]  /*0fb0*/  STG.E.U8 desc[UR4][R2.64+0x1], RZ ;  /* 0x000001ff02007986 */ /* 0x000fe8000c101104 */
[----:B------:R-:W-:Y:S04]  /*0fc0*/  STG.E.U8 desc[UR4][R2.64+0x2], RZ ;  /* 0x000002ff02007986 */ /* 0x000fe8000c101104 */
[----:B------:R-:W-:Y:S01]  /*0fd0*/  STG.E.U8 desc[UR4][R2.64+0x3], RZ ;  /* 0x000003ff02007986 */ /* 0x000fe2000c101104 */
[----:B------:R-:W-:Y:S05]  /*0fe0*/  EXIT ;  /* 0x000000000000794d */ /* 0x000fea0003800000 */
.L_x_36:
        /* <DEDUP_REMOVED lines=9> */
.L_x_54:


//--------------------- .text._Z32nppiFilterBox_8u_C1R_kernel_implPKhiPhiiiiiii --------------------------
	.section	.text._Z32nppiFilterBox_8u_C1R_kernel_implPKhiPhiiiiiii,"ax",@progbits
	.align	128
        .global         _Z32nppiFilterBox_8u_C1R_kernel_implPKhiPhiiiiiii
        .type           _Z32nppiFilterBox_8u_C1R_kernel_implPKhiPhiiiiiii,@function
        .size           _Z32nppiFilterBox_8u_C1R_kernel_implPKhiPhiiiiiii,(.L_x_55 - _Z32nppiFilterBox_8u_C1R_kernel_implPKhiPhiiiiiii)
        .other          _Z32nppiFilterBox_8u_C1R_kernel_implPKhiPhiiiiiii,@"STO_CUDA_ENTRY STV_DEFAULT"
_Z32nppiFilterBox_8u_C1R_kernel_implPKhiPhiiiiiii:
.text._Z32nppiFilterBox_8u_C1R_kernel_implPKhiPhiiiiiii:
        /* <DEDUP_REMOVED lines=17> */
[----:B------:R-:W-:-:S05]  /*0110*/  CS2R R4, SRZ ;  /* 0x0000000000047805 */ /* 0x000fca000001ff00 */
        /* <DEDUP_REMOVED lines=10> */
[----:B------:R-:W0:Y:S01]  /*01c0*/  LDCU.64 UR6, c[0x0][0x380] ;  /* 0x00007000ff0677ac */ /* 0x000e220008000a00 */
[----:B------:R-:W-:Y:S01]  /*01d0*/  IMAD.IADD R11, R8, 0x1, -R13 ;  /* 0x00000001080b7824 */ /* 0x000fe200078e0a0d */
[----:B------:R-:W-:-:S04]  /*01e0*/  CS2R R4, SRZ ;  /* 0x0000000000047805 */ /* 0x000fc8000001ff00 */
[C---:B------:R-:W-:Y:S02]  /*01f0*/  LOP3.LUT R21, R11.reuse, 0xf, RZ, 0xc0, !PT ;  /* 0x0000000f0b157812 */ /* 0x040fe400078ec0ff */
[C---:B------:R-:W-:Y:S02]  /*0200*/  LOP3.LUT R19, R11.reuse, 0x7, RZ, 0xc0, !PT ;  /* 0x000000070b137812 */ /* 0x040fe400078ec0ff */
[----:B------:R-:W-:Y:S01]  /*0210*/  LOP3.LUT R12, R11, 0xfffffff0, RZ, 0xc0, !PT ;  /* 0xfffffff00b0c7812 */ /* 0x000fe200078ec0ff */
[----:B------:R-:W-:Y:S01]  /*0220*/  VIADD R2, R21, 0xffffffff ;  /* 0xffffffff15027836 */ /* 0x000fe20000000000 */
[----:B------:R-:W-:Y:S01]  /*0230*/  LOP3.LUT R22, R11, 0x3, RZ, 0xc0, !PT ;  /* 0x000000030b167812 */ /* 0x000fe200078ec0ff */
[----:B------:R-:W-:Y:S02]  /*0240*/  VIADD R3, R19, 0xffffffff ;  /* 0xffffffff13037836 */ /* 0x000fe40000000000 */
[----:B------:R-:W-:Y:S01]  /*0250*/  IMAD.MOV R12, RZ, RZ, -R12 ;  /* 0x000000ffff0c7224 */ /* 0x000fe200078e0a0c */
[----:B------:R-:W-:-:S02]  /*0260*/  ISETP.GE.U32.AND P0, PT, R2, 0x7, PT ;  /* 0x000000070200780c */ /* 0x000fc40003f06070 */
[----:B0-----:R-:W-:Y:S02]  /*0270*/  IADD3 R10, P2, PT, R13, UR6, RZ ;  /* 0x000000060d0a7c10 */ /* 0x001fe4000ff5e0ff */
[----:B------:R-:W-:Y:S02]  /*0280*/  ISETP.GE.U32.AND P1, PT, R3, 0x3, PT ;  /* 0x000000030300780c */ /* 0x000fe40003f26070 */
[----:B------:R-:W-:-:S04]  /*0290*/  IADD3 R10, P3, PT, R10, 0x7, RZ ;  /* 0x000000070a0a7810 */ /* 0x000fc80007f7e0ff */
[----:B------:R-:W-:-:S09]  /*02a0*/  IADD3.X R9, PT, PT, RZ, UR7, RZ, P3, P2 ;  /* 0x00000007ff097c10 */ /* 0x000fd20009fe44ff */
.L_x_48:
[----:B------:R-:W0:Y:S01]  /*02b0*/  LDCU UR6, c[0x0][0x388] ;  /* 0x00007100ff0677ac */ /* 0x000e220008000800 */
[----:B------:R-:W-:Y:S01]  /*02c0*/  ISETP.GE.AND P3, PT, R13, R8, PT ;  /* 0x000000080d00720c */ /* 0x000fe20003f66270 */
[----:B------:R-:W-:Y:S01]  /*02d0*/  BSSY.RECONVERGENT B0, `(.L_x_39) ;  /* 0x0000063000007945 */ /* 0x000fe20003800200 */
[C---:B0-----:R-:W-:Y:S02]  /*02e0*/  IMAD R17, R15.reuse, UR6, RZ ;  /* 0x000000060f117c24 */ /* 0x041fe4000f8e02ff */
[----:B------:R-:W-:-:S05]  /*02f0*/  VIADD R15, R15, 0x1 ;  /* 0x000000010f0f7836 */ /* 0x000fca0000000000 */
[----:B------:R-:W-:-:S04]  /*0300*/  ISETP.NE.AND P2, PT, R15, R6, PT ;  /* 0x000000060f00720c */ /* 0x000fc80003f45270 */
[----:B------:R-:W-:Y:S09]  /*0310*/  @P3 BRA `(.L_x_40) ;  /* 0x0000000400783947 */ /* 0x000ff20003800000 */
[----:B------:R-:W-:Y:S01]  /*0320*/  IMAD.IADD R2, R13, 0x1, -R8 ;  /* 0x000000010d027824 */ /* 0x000fe200078e0a08 */
[----:B------:R-:W-:Y:S01]  /*0330*/  BSSY.RECONVERGENT B2, `(.L_x_41) ;  /* 0x000002a000027945 */ /* 0x000fe20003800200 */
[----:B------:R-:W-:Y:S01]  /*0340*/  ISETP.NE.AND P3, PT, R21, RZ, PT ;  /* 0x000000ff1500720c */ /* 0x000fe20003f65270 */
[----:B------:R-:W-:Y:S01]  /*0350*/  IMAD.MOV.U32 R16, RZ, RZ, R13 ;  /* 0x000000ffff107224 */ /* 0x000fe200078e000d */
[----:B------:R-:W-:Y:S02]  /*0360*/  SHF.R.S32.HI R14, RZ, 0x1f, R17 ;  /* 0x0000001fff0e7819 */ /* 0x000fe40000011411 */
[----:B------:R-:W-:-:S13]  /*0370*/  ISETP.GT.U32.AND P4, PT, R2, -0x10, PT ;  /* 0xfffffff00200780c */ /* 0x000fda0003f84070 */
[----:B------:R-:W-:Y:S05]  /*0380*/  @P4 BRA `(.L_x_42) ;  /* 0x0000000000904947 */ /* 0x000fea0003800000 */
[----:B------:R-:W-:Y:S01]  /*0390*/  IADD3 R20, P4, PT, R17, R10, RZ ;  /* 0x0000000a11147210 */ /* 0x000fe20007f9e0ff */
[----:B------:R-:W-:Y:S02]  /*03a0*/  IMAD.MOV.U32 R18, RZ, RZ, R12 ;  /* 0x000000ffff127224 */ /* 0x000fe400078e000c */
[----:B------:R-:W-:Y:S02]  /*03b0*/  IMAD.MOV.U32 R16, RZ, RZ, R13 ;  /* 0x000000ffff107224 */ /* 0x000fe400078e000d */
[----:B------:R-:W-:-:S08]  /*03c0*/  IMAD.X R23, R14, 0x1, R9, P4 ;  /* 0x000000010e177824 */ /* 0x000fd000020e0609 */
.L_x_43:
[----:B------:R-:W-:Y:S02]  /*03d0*/  IMAD.MOV.U32 R2, RZ, RZ, R20 ;  /* 0x000000ffff027224 */ /* 0x000fe400078e0014 */
[----:B------:R-:W-:-:S05]  /*03e0*/  IMAD.MOV.U32 R3, RZ, RZ, R23 ;  /* 0x000000ffff037224 */ /* 0x000fca00078e0017 */
[----:B------:R-:W2:Y:S04]  /*03f0*/  LDG.E.U8 R20, desc[UR4][R2.64+-0x7] ;  /* 0xfffff90402147981 */ /* 0x000ea8000c1e1100 */
[----:B------:R-:W2:Y:S04]  /*0400*/  LDG.E.U8 R23, desc[UR4][R2.64+-0x6] ;  /* 0xfffffa0402177981 */ /* 0x000ea8000c1e1100 */
[----:B------:R-:W3:Y:S04]  /*0410*/  LDG.E.U8 R25, desc[UR4][R2.64+-0x5] ;  /* 0xfffffb0402197981 */ /* 0x000ee8000c1e1100 */
[----:B------:R-:W3:Y:S01]  /*0420*/  LDG.E.U8 R24, desc[UR4][R2.64+-0x4] ;  /* 0xfffffc0402187981 */ /* 0x000ee2000c1e1100 */
[----:B--2---:R-:W-:-:S03]  /*0430*/  IADD3 R20, PT, PT, R23, R5, R20 ;  /* 0x0000000517147210 */ /* 0x004fc60007ffe014 */
[----:B------:R-:W2:Y:S04]  /*0440*/  LDG.E.U8 R5, desc[UR4][R2.64+-0x3] ;  /* 0xfffffd0402057981 */ /* 0x000ea8000c1e1100 */
[----:B------:R-:W2:Y:S01]  /*0450*/  LDG.E.U8 R23, desc[UR4][R2.64+-0x2] ;  /* 0xfffffe0402177981 */ /* 0x000ea2000c1e1100 */
[----:B---3--:R-:W-:-:S03]  /*0460*/  IADD3 R20, PT, PT, R24, R20, R25 ;  /* 0x0000001418147210 */ /* 0x008fc60007ffe019 */
        /* <DEDUP_REMOVED lines=8> */
[----:B------:R-:W-:Y:S01]  /*04f0*/  VIADD R18, R18, 0x10 ;  /* 0x0000001012127836 */ /* 0x000fe20000000000 */
[----:B--2---:R-:W-:Y:S02]  /*0500*/  IADD3 R5, PT, PT, R23, R5, R20 ;  /* 0x0000000517057210 */ /* 0x004fe40007ffe014 */
[----:B------:R-:W2:Y:S04]  /*0510*/  LDG.E.U8 R20, desc[UR4][R2.64+0x5] ;  /* 0x0000050402147981 */ /* 0x000ea8000c1e1100 */
[----:B------:R-:W2:Y:S01]  /*0520*/  LDG.E.U8 R23, desc[UR4][R2.64+0x6] ;  /* 0x0000060402177981 */ /* 0x000ea2000c1e1100 */
[----:B---3--:R-:W-:-:S03]  /*0530*/  IADD3 R5, PT, PT, R25, R5, R24 ;  /* 0x0000000519057210 */ /* 0x008fc60007ffe018 */
[----:B------:R-:W3:Y:S04]  /*0540*/  LDG.E.U8 R24, desc[UR4][R2.64+0x7] ;  /* 0x0000070402187981 */ /* 0x000ee8000c1e1100 */
[----:B------:R-:W3:Y:S01]  /*0550*/  LDG.E.U8 R25, desc[UR4][R2.64+0x8] ;  /* 0x0000080402197981 */ /* 0x000ee2000c1e1100 */
[----:B------:R-:W-:Y:S01]  /*0560*/  ISETP.NE.AND P4, PT, R18, RZ, PT ;  /* 0x000000ff1200720c */ /* 0x000fe20003f85270 */
[----:B------:R-:W-:Y:S01]  /*0570*/  VIADD R16, R16, 0x10 ;  /* 0x0000001010107836 */ /* 0x000fe20000000000 */
[----:B--2---:R-:W-:Y:S02]  /*0580*/  IADD3 R5, PT, PT, R23, R5, R20 ;  /* 0x0000000517057210 */ /* 0x004fe40007ffe014 */
[----:B------:R-:W-:-:S05]  /*0590*/  IADD3 R20, P5, PT, R2, 0x10, RZ ;  /* 0x0000001002147810 */ /* 0x000fca0007fbe0ff */
[----:B------:R-:W-:Y:S01]  /*05a0*/  IMAD.X R23, RZ, RZ, R3, P5 ;  /* 0x000000ffff177224 */ /* 0x000fe200028e0603 */
[----:B---3--:R-:W-:-:S03]  /*05b0*/  IADD3 R5, PT, PT, R25, R5, R24 ;  /* 0x0000000519057210 */ /* 0x008fc60007ffe018 */
[----:B------:R-:W-:Y:S05]  /*05c0*/  @P4 BRA `(.L_x_43) ;  /* 0xfffffffc00804947 */ /* 0x000fea000383ffff */
.L_x_42:
[----:B------:R-:W-:Y:S05]  /*05d0*/  BSYNC.RECONVERGENT B2 ;  /* 0x0000000000027941 */ /* 0x000fea0003800200 */
.L_x_41:
[----:B------:R-:W-:Y:S01]  /*05e0*/  IMAD.IADD R4, R4, 0x1, R11 ;  /* 0x0000000104047824 */ /* 0x000fe200078e020b */
[----:B------:R-:W-:Y:S06]  /*05f0*/  @!P3 BRA `(.L_x_40) ;  /* 0x0000000000c0b947 */ /* 0x000fec0003800000 */
[----:B------:R-:W-:Y:S01]  /*0600*/  BSSY.RECONVERGENT B2, `(.L_x_44) ;  /* 0x0000013000027945 */ /* 0x000fe20003800200 */
[----:B------:R-:W-:-:S03]  /*0610*/  ISETP.NE.AND P3, PT, R19, RZ, PT ;  /* 0x000000ff1300720c */ /* 0x000fc60003f65270 */
[----:B------:R-:W-:Y:S10]  /*0620*/  @!P0 BRA `(.L_x_45) ;  /* 0x0000000000408947 */ /* 0x000ff40003800000 */
[----:B------:R-:W0:Y:S02]  /*0630*/  LDCU.64 UR6, c[0x0][0x380] ;  /* 0x00007000ff0677ac */ /* 0x000e240008000a00 */
[----:B0-----:R-:W-:-:S04]  /*0640*/  IADD3 R2, P4, P5, R16, UR6, R17 ;  /* 0x0000000610027c10 */ /* 0x001fc8000fd9e011 */
[----:B------:R-:W-:-:S05]  /*0650*/  IADD3.X R3, PT, PT, RZ, UR7, R14, P4, P5 ;  /* 0x00000007ff037c10 */ /* 0x000fca000a7ea40e */
[----:B------:R-:W2:Y:S04]  /*0660*/  LDG.E.U8 R18, desc[UR4][R2.64] ;  /* 0x0000000402127981 */ /* 0x000ea8000c1e1100 */
[----:B------:R-:W2:Y:S04]  /*0670*/  LDG.E.U8 R20, desc[UR4][R2.64+0x1] ;  /* 0x0000010402147981 */ /* 0x000ea8000c1e1100 */
[----:B------:R-:W3:Y:S04]  /*0680*/  LDG.E.U8 R23, desc[UR4][R2.64+0x2] ;  /* 0x0000020402177981 */ /* 0x000ee8000c1e1100 */
[----:B------:R-:W3:Y:S04]  /*0690*/  LDG.E.U8 R24, desc[UR4][R2.64+0x3] ;  /* 0x0000030402187981 */ /* 0x000ee8000c1e1100 */
[----:B------:R-:W4:Y:S04]  /*06a0*/  LDG.E.U8 R26, desc[UR4][R2.64+0x6] ;  /* 0x00000604021a7981 */ /* 0x000f28000c1e1100 */
[----:B------:R-:W4:Y:S01]  /*06b0*/  LDG.E.U8 R25, desc[UR4][R2.64+0x7] ;  /* 0x0000070402197981 */ /* 0x000f22000c1e1100 */
[----:B--2---:R-:W-:-:S03]  /*06c0*/  IADD3 R18, PT, PT, R20, R5, R18 ;  /* 0x0000000514127210 */ /* 0x004fc60007ffe012 */
[----:B------:R-:W2:Y:S04]  /*06d0*/  LDG.E.U8 R5, desc[UR4][R2.64+0x4] ;  /* 0x0000040402057981 */ /* 0x000ea8000c1e1100 */
[----:B------:R-:W2:Y:S01]  /*06e0*/  LDG.E.U8 R20, desc[UR4][R2.64+0x5] ;  /* 0x0000050402147981 */ /* 0x000ea2000c1e1100 */
[----:B---3--:R-:W-:Y:S01]  /*06f0*/  IADD3 R18, PT, PT, R24, R18, R23 ;  /* 0x0000001218127210 */ /* 0x008fe20007ffe017 */
[----:B------:R-:W-:-:S03]  /*0700*/  VIADD R16, R16, 0x8 ;  /* 0x0000000810107836 */ /* 0x000fc60000000000 */
[----:B--2---:R-:W-:-:S04]  /*0710*/  IADD3 R5, PT, PT, R20, R18, R5 ;  /* 0x0000001214057210 */ /* 0x004fc80007ffe005 */
[----:B----4-:R-:W-:-:S07]  /*0720*/  IADD3 R5, PT, PT, R25, R5, R26 ;  /* 0x0000000519057210 */ /* 0x010fce0007ffe01a */
.L_x_45:
[----:B------:R-:W-:Y:S05]  /*0730*/  BSYNC.RECONVERGENT B2 ;  /* 0x0000000000027941 */ /* 0x000fea0003800200 */
.L_x_44:
[----:B------:R-:W-:Y:S05]  /*0740*/  @!P3 BRA `(.L_x_40) ;  /* 0x00000000006cb947 */ /* 0x000fea0003800000 */
        /* <DEDUP_REMOVED lines=9> */
[----:B------:R-:W3:Y:S01]  /*07e0*/  LDG.E.U8 R23, desc[UR4][R2.64+0x3] ;  /* 0x0000030402177981 */ /* 0x000ee2000c1e1100 */
[----:B------:R-:W-:Y:S01]  /*07f0*/  VIADD R16, R16, 0x4 ;  /* 0x0000000410107836 */ /* 0x000fe20000000000 */
[----:B--2---:R-:W-:-:S04]  /*0800*/  IADD3 R5, PT, PT, R20, R5, R18 ;  /* 0x0000000514057210 */ /* 0x004fc80007ffe012 */
[----:B---3--:R-:W-:-:S07]  /*0810*/  IADD3 R5, PT, PT, R23, R5, R24 ;  /* 0x0000000517057210 */ /* 0x008fce0007ffe018 */
.L_x_47:
[----:B------:R-:W-:Y:S05]  /*0820*/  BSYNC.RECONVERGENT B2 ;  /* 0x0000000000027941 */ /* 0x000fea0003800200 */
.L_x_46:
[----:B------:R-:W-:Y:S05]  /*0830*/  @!P3 BRA `(.L_x_40) ;  /* 0x000000000030b947 */ /* 0x000fea0003800000 */
[----:B------:R-:W0:Y:S02]  /*0840*/  LDCU.64 UR6, c[0x0][0x380] ;  /* 0x00007000ff0677ac */ /* 0x000e240008000a00 */
[----:B0-----:R-:W-:-:S04]  /*0850*/  IADD3 R2, P3, P4, R16, UR6, R17 ;  /* 0x0000000610027c10 */ /* 0x001fc8000fc7e011 */
[----:B------:R-:W-:-:S05]  /*0860*/  IADD3.X R3, PT, PT, RZ, UR7, R14, P3, P4 ;  /* 0x00000007ff037c10 */ /* 0x000fca0009fe840e */
[----:B------:R-:W2:Y:S01]  /*0870*/  LDG.E.U8 R14, desc[UR4][R2.64] ;  /* 0x00000004020e7981 */ /* 0x000ea2000c1e1100 */
[----:B------:R-:W-:Y:S01]  /*0880*/  ISETP.NE.AND P3, PT, R22, 0x1, PT ;  /* 0x000000011600780c */ /* 0x000fe20003f65270 */
[----:B--2---:R-:W-:-:S12]  /*0890*/  IMAD.IADD R5, R5, 0x1, R14 ;  /* 0x0000000105057824 */ /* 0x004fd800078e020e */
[----:B------:R-:W-:Y:S05]  /*08a0*/  @!P3 BRA `(.L_x_40) ;  /* 0x000000000014b947 */ /* 0x000fea0003800000 */
[----:B------:R-:W-:Y:S01]  /*08b0*/  ISETP.NE.AND P3, PT, R22, 0x2, PT ;  /* 0x000000021600780c */ /* 0x000fe20003f65270 */
[----:B------:R-:W2:-:S12]  /*08c0*/  LDG.E.U8 R14, desc[UR4][R2.64+0x1] ;  /* 0x00000104020e7981 */ /* 0x000e98000c1e1100 */
[----:B------:R-:W3:Y:S01]  /*08d0*/  @P3 LDG.E.U8 R16, desc[UR4][R2.64+0x2] ;  /* 0x0000020402103981 */ /* 0x000ee2000c1e1100 */
[----:B--2---:R-:W-:-:S04]  /*08e0*/  IMAD.IADD R5, R5, 0x1, R14 ;  /* 0x0000000105057824 */ /* 0x004fc800078e020e */
[----:B---3--:R-:W-:-:S07]  /*08f0*/  @P3 IMAD.IADD R5, R5, 0x1, R16 ;  /* 0x0000000105053824 */ /* 0x008fce00078e0210 */
.L_x_40:
[----:B------:R-:W-:Y:S05]  /*0900*/  BSYNC.RECONVERGENT B0 ;  /* 0x0000000000007941 */ /* 0x000fea0003800200 */
.L_x_39:
[----:B------:R-:W-:Y:S05]  /*0910*/  @P2 BRA `(.L_x_48) ;  /* 0xfffffff800642947 */ /* 0x000fea000383ffff */
.L_x_38:
[----:B------:R-:W-:Y:S05]  /*0920*/  BSYNC.RECONVERGENT B1 ;  /* 0x0000000000017941 */ /* 0x000fea0003800200 */
.L_x_37:
[----:B------:R-:W0:Y:S01]  /*0930*/  LDCU UR6, c[0x0][0x398] ;  /* 0x00007300ff0677ac */ /* 0x000e220008000800 */
[----:B------:R-:W-:Y:S01]  /*0940*/  ISETP.GE.AND P0, PT, R4, 0x1, PT ;  /* 0x000000010400780c */ /* 0x000fe20003f06270 */
[----:B------:R-:W-:Y:S01]  /*0950*/  BSSY.RECONVERGENT B0, `(.L_x_49) ;  /* 0x000001f000007945 */ /* 0x000fe20003800200 */
[----:B------:R-:W-:Y:S01]  /*0960*/  PRMT R6, RZ, 0x7610, R6 ;  /* 0x00007610ff067816 */ /* 0x000fe20000000006 */
[----:B0-----:R-:W-:-:S10]  /*0970*/  IMAD R7, R7, UR6, RZ ;  /* 0x0000000607077c24 */ /* 0x001fd4000f8e02ff */
[----:B------:R-:W-:Y:S05]  /*0980*/  @!P0 BRA `(.L_x_50) ;  /* 0x00000000006c8947 */ /* 0x000fea0003800000 */
[-C--:B------:R-:W-:Y:S02]  /*0990*/  IABS R9, R4.reuse ;  /* 0x0000000400097213 */ /* 0x080fe40000000000 */
[----:B------:R-:W-:Y:S02]  /*09a0*/  LEA.HI R5, R4, R5, RZ, 0x1f ;  /* 0x0000000504057211 */ /* 0x000fe400078ff8ff */
[----:B------:R-:W0:Y:S01]  /*09b0*/  I2F.RP R6, R9 ;  /* 0x0000000900067306 */ /* 0x000e220000209400 */
[----:B------:R-:W-:-:S05]  /*09c0*/  IABS R10, R4 ;  /* 0x00000004000a7213 */ /* 0x000fca0000000000 */
[----:B------:R-:W-:Y:S02]  /*09d0*/  IMAD.MOV R10, RZ, RZ, -R10 ;  /* 0x000000ffff0a7224 */ /* 0x000fe400078e0a0a */
[----:B0-----:R-:W0:Y:S02]  /*09e0*/  MUFU.RCP R6, R6 ;  /* 0x0000000600067308 */ /* 0x001e240000001000 */
[----:B0-----:R-:W-:Y:S01]  /*09f0*/  VIADD R2, R6, 0xffffffe ;  /* 0x0ffffffe06027836 */ /* 0x001fe20000000000 */
[----:B------:R-:W-:Y:S02]  /*0a00*/  IABS R6, R5 ;  /* 0x0000000500067213 */ /* 0x000fe40000000000 */
[----:B------:R-:W-:-:S03]  /*0a10*/  LOP3.LUT R5, R5, R4, RZ, 0x3c, !PT ;  /* 0x0000000405057212 */ /* 0x000fc600078e3cff */
[----:B------:R0:W1:Y:S01]  /*0a20*/  F2I.FTZ.U32.TRUNC.NTZ R3, R2 ;  /* 0x0000000200037305 */ /* 0x000062000021f000 */
[----:B------:R-:W-:Y:S01]  /*0a30*/  ISETP.GE.AND P2, PT, R5, RZ, PT ;  /* 0x000000ff0500720c */ /* 0x000fe20003f46270 */
[----:B0-----:R-:W-:Y:S02]  /*0a40*/  IMAD.MOV.U32 R2, RZ, RZ, RZ ;  /* 0x000000ffff027224 */ /* 0x001fe400078e00ff */
[----:B-1----:R-:W-:-:S04]  /*0a50*/  IMAD.MOV R8, RZ, RZ, -R3 ;  /* 0x000000ffff087224 */ /* 0x002fc800078e0a03 */
[----:B------:R-:W-:-:S04]  /*0a60*/  IMAD R11, R8, R9, RZ ;  /* 0x00000009080b7224 */ /* 0x000fc800078e02ff */
[----:B------:R-:W-:-:S04]  /*0a70*/  IMAD.HI.U32 R3, R3, R11, R2 ;  /* 0x0000000b03037227 */ /* 0x000fc800078e0002 */
[----:B------:R-:W-:Y:S02]  /*0a80*/  IMAD.MOV.U32 R2, RZ, RZ, R10 ;  /* 0x000000ffff027224 */ /* 0x000fe400078e000a */
[----:B------:R-:W-:-:S04]  /*0a90*/  IMAD.HI.U32 R3, R3, R6, RZ ;  /* 0x0000000603037227 */ /* 0x000fc800078e00ff */
[----:B------:R-:W-:-:S05]  /*0aa0*/  IMAD R2, R3, R2, R6 ;  /* 0x0000000203027224 */ /* 0x000fca00078e0206 */
[----:B------:R-:W-:-:S13]  /*0ab0*/  ISETP.GT.U32.AND P1, PT, R9, R2, PT ;  /* 0x000000020900720c */ /* 0x000fda0003f24070 */
[----:B------:R-:W-:Y:S02]  /*0ac0*/  @!P1 IMAD.IADD R2, R2, 0x1, -R9 ;  /* 0x0000000102029824 */ /* 0x000fe400078e0a09 */
[----:B------:R-:W-:Y:S01]  /*0ad0*/  @!P1 VIADD R3, R3, 0x1 ;  /* 0x0000000103039836 */ /* 0x000fe20000000000 */
[----:B------:R-:W-:Y:S02]  /*0ae0*/  ISETP.NE.AND P1, PT, R4, RZ, PT ;  /* 0x000000ff0400720c */ /* 0x000fe40003f25270 */
[----:B------:R-:W-:-:S13]  /*0af0*/  ISETP.GE.U32.AND P0, PT, R2, R9, PT ;  /* 0x000000090200720c */ /* 0x000fda0003f06070 */
[----:B------:R-:W-:-:S04]  /*0b00*/  @P0 VIADD R3, R3, 0x1 ;  /* 0x0000000103030836 */ /* 0x000fc80000000000 */
[----:B------:R-:W-:Y:S01]  /*0b10*/  @!P2 IMAD.MOV R3, RZ, RZ, -R3 ;  /* 0x000000ffff03a224 */ /* 0x000fe200078e0a03 */
[----:B------:R-:W-:-:S04]  /*0b20*/  @!P1 LOP3.LUT R3, RZ, R4, RZ, 0x33, !PT ;  /* 0x00000004ff039212 */ /* 0x000fc800078e33ff */
[----:B------:R-:W-:-:S07]  /*0b30*/  PRMT R6, R3, 0x7610, R6 ;  /* 0x0000761003067816 */ /* 0x000fce0000000006 */
.L_x_50:
[----:B------:R-:W-:Y:S05]  /*0b40*/  BSYNC.RECONVERGENT B0 ;  /* 0x0000000000007941 */ /* 0x000fea0003800200 */
.L_x_49:
[----:B------:R-:W0:Y:S01]  /*0b50*/  LDCU.64 UR6, c[0x0][0x390] ;  /* 0x00007200ff0677ac */ /* 0x000e220008000a00 */
[--C-:B------:R-:W-:Y:S02]  /*0b60*/  SHF.R.S32.HI R3, RZ, 0x1f, R0.reuse ;  /* 0x0000001fff037819 */ /* 0x100fe40000011400 */
[----:B------:R-:W-:Y:S02]  /*0b70*/  SHF.R.S32.HI R4, RZ, 0x1f, R7 ;  /* 0x0000001fff047819 */ /* 0x000fe40000011407 */
[----:B0-----:R-:W-:-:S04]  /*0b80*/  IADD3 R2, P0, P1, R7, UR6, R0 ;  /* 0x0000000607027c10 */ /* 0x001fc8000f91e000 */
[----:B------:R-:W-:-:S05]  /*0b90*/  IADD3.X R3, PT, PT, R4, UR7, R3, P0, P1 ;  /* 0x0000000704037c10 */ /* 0x000fca00087e2403 */
[----:B------:R-:W-:Y:S01]  /*0ba0*/  STG.E.U8 desc[UR4][R2.64], R6 ;  /* 0x0000000602007986 */ /* 0x000fe2000c101104 */
[----:B------:R-:W-:Y:S05]  /*0bb0*/  EXIT ;  /* 0x000000000000794d */ /* 0x000fea0003800000 */
.L_x_51:
        /* <DEDUP_REMOVED lines=12> */
.L_x_55:


//--------------------- .nv.shared.reserved.0     --------------------------
	.section	.nv.shared.reserved.0,"aw",@nobits
	.weak		__nv_reservedSMEM_offset_0_alias
	.size		__nv_reservedSMEM_offset_0_alias, 0, 64
	.other		__nv_reservedSMEM_offset_0_alias,@"STO_CUDA_RESERVED_SHARED STV_DEFAULT"
__nv_reservedSMEM_offset_0_alias:
	.zero		0
	.zero		64


//--------------------- .nv.constant0._Z33nppiFilterBox_32f_C1R_kernel_implPKfiPfiiiiiii --------------------------
	.section	.nv.constant0._Z33nppiFilterBox_32f_C1R_kernel_implPKfiPfiiiiiii,"a",@progbits
	.sectionflags	@""
	.align	4
.nv.constant0._Z33nppiFilterBox_32f_C1R_kernel_implPKfiPfiiiiiii:
	.zero		948


//--------------------- .nv.constant0._Z32nppiFilterBox_8u_C4R_kernel_implPKhiPhiiiiiii --------------------------
	.section	.nv.constant0._Z32nppiFilterBox_8u_C4R_kernel_implPKhiPhiiiiiii,"a",@progbits
	.sectionflags	@""
	.align	4
.nv.constant0._Z32nppiFilterBox_8u_C4R_kernel_implPKhiPhiiiiiii:
	.zero		948


//--------------------- .nv.constant0._Z32nppiFilterBox_8u_C1R_kernel_implPKhiPhiiiiiii --------------------------
	.section	.nv.constant0._Z32nppiFilterBox_8u_C1R_kernel_implPKhiPhiiiiiii,"a",@progbits
	.sectionflags	@""
	.align	4
.nv.constant0._Z32nppiFilterBox_8u_C1R_kernel_implPKhiPhiiiiiii:
	.zero		948


//--------------------- SYMBOLS --------------------------

	.type		.nv.reservedSmem.offset0,@object
	.size		.nv.reservedSmem.offset0,0x4
